	.target	sm_100a

	.elftype	@"ET_EXEC"


//--------------------- .note.nv.tkinfo           --------------------------
	.section	.note.nv.tkinfo,"",@"SHT_NOTE"
	.sectionflags	@"SHF_NOTE_NV_TKINFO"
	.tkinfo
        /*0018*/ 	.word	0x00000002
        /*0030*/ 	.string	""
        /*0030*/ 	.string	"ptxas"
        /*0030*/ 	.string	"Cuda compilation tools, release 13.0, V13.0.88"
        /*0030*/ 	.string	"Build cuda_13.0.r13.0/compiler.36424714_0"
        /*0030*/ 	.string	"-arch sm_100a -m 64 "



//--------------------- .note.nv.cuinfo           --------------------------
	.section	.note.nv.cuinfo,"",@"SHT_NOTE"
	.sectionflags	@"SHF_NOTE_NV_CUINFO"
        /*0018*/ 	.short	0x0002
        /*001a*/ 	.short	0x0064
        /*001c*/ 	.short	0x0082
	.zero		2


//--------------------- .nv.info                  --------------------------
	.section	.nv.info,"",@"SHT_CUDA_INFO"
	.align	4


	//----- nvinfo : EIATTR_REGCOUNT
	.align		4
        /*0000*/ 	.byte	0x04, 0x2f
        /*0002*/ 	.short	(.L_19 - .L_18)
	.align		4
.L_18:
        /*0004*/ 	.word	index@(_ZN7cutlass13device_kernelINS_4gemm6kernel13GemmUniversalIN4cute5tupleIJiiiiEEENS1_10collective13CollectiveMmaINS1_35MainloopSm100TmaUmmaWarpSpecializedILi4ELi2ELi4ENS5_IJNS4_1CILi2EEESB_NSA_ILi1EEEEEEEENS5_IJNSA_ILi128EEENSA_ILi64EEESF_EEENS_12float_e5m2_tENS5_IJlSC_lEEESI_SJ_NS4_8TiledMMAINS4_8MMA_AtomIJNS4_10MMA_TraitsINS4_25SM100_MMA_F8F6F4_2x1SM_SSEJSI_SI_fSF_SG_NS4_17integral_constantINS4_4UMMA5MajorELSQ_0EEESR_NSO_INSP_7ScaleInELSS_0EEEST_EEEEEENS4_6LayoutINS5_IJSC_SC_SC_EEENS5_IJNSA_ILi0EEESY_SY_EEEEENS5_IJNS4_10UnderscoreES11_S11_EEEEENS4_28SM100_TMA_2SM_LOAD_MULTICASTENS4_14ComposedLayoutINS4_7SwizzleILi3ELi4ELi3EEENS4_18smem_ptr_flag_bitsILi8EEENSW_INS5_IJNSA_ILi8EEESF_EEENS5_IJSF_SC_EEEEEEEvNS4_8identityENS4_18SM100_TMA_2SM_LOADES1E_vS1F_EENS_8epilogue10collective18CollectiveEpilogueINS1I_23Sm100TmaWarpSpecializedILi1ELi1ELi32ELb0ELb0EEEJNS5_IJSG_SG_SF_EEENS5_IJNSW_ISG_SC_EES1O_EEESI_SJ_SI_SJ_NS1I_6fusion15FusionCallbacksIS1M_NS1Q_17LinearCombinationISI_fSI_fLNS_15FloatRoundStyleE2EEES1N_S1P_JEEENS4_5SM1004TMEM4LOAD26SM100_TMEM_LOAD_32dp32b32xENS4_13SM90_TMA_LOADENS15_INS16_ILi2ELi4ELi3EEES19_NSW_INS5_IJS1A_SG_EEENS5_IJSG_SC_EEEEEEENS4_39AutoVectorizingCopyWithAssumedAlignmentILi128EEENS4_14SM90_TMA_STOREES25_S27_S27_EEEvvEEEEvNT_6ParamsE)
        /*0008*/ 	.word	0x0000005a


	//----- nvinfo : EIATTR_FRAME_SIZE
	.align		4
.L_19:
        /*000c*/ 	.byte	0x04, 0x11
        /*000e*/ 	.short	(.L_21 - .L_20)
	.align		4
.L_20:
        /*0010*/ 	.word	index@($__internal_2_$__cuda_sm10x_tcgen05_guardrail_trap_unallocated_columns_being_dealloced)
        /*0014*/ 	.word	0x00000000


	//----- nvinfo : EIATTR_FRAME_SIZE
	.align		4
.L_21:
        /*0018*/ 	.byte	0x04, 0x11
        /*001a*/ 	.short	(.L_23 - .L_22)
	.align		4
.L_22:
        /*001c*/ 	.word	index@($__internal_1_$__cuda_sm10x_tcgen05_guardrail_trap_phase_invalid_during_alloc)
        /*0020*/ 	.word	0x00000000


	//----- nvinfo : EIATTR_FRAME_SIZE
	.align		4
.L_23:
        /*0024*/ 	.byte	0x04, 0x11
        /*0026*/ 	.short	(.L_25 - .L_24)
	.align		4
.L_24:
        /*0028*/ 	.word	index@($__internal_0_$__cuda_sm10x_tcgen05_guardrail_trap_col_being_dealloced_not_returned_by_alloc)
        /*002c*/ 	.word	0x00000000


	//----- nvinfo : EIATTR_FRAME_SIZE
	.align		4
.L_25:
        /*0030*/ 	.byte	0x04, 0x11
        /*0032*/ 	.short	(.L_27 - .L_26)
	.align		4
.L_26:
        /*0034*/ 	.word	index@(_ZN7cutlass13device_kernelINS_4gemm6kernel13GemmUniversalIN4cute5tupleIJiiiiEEENS1_10collective13CollectiveMmaINS1_35MainloopSm100TmaUmmaWarpSpecializedILi4ELi2ELi4ENS5_IJNS4_1CILi2EEESB_NSA_ILi1EEEEEEEENS5_IJNSA_ILi128EEENSA_ILi64EEESF_EEENS_12float_e5m2_tENS5_IJlSC_lEEESI_SJ_NS4_8TiledMMAINS4_8MMA_AtomIJNS4_10MMA_TraitsINS4_25SM100_MMA_F8F6F4_2x1SM_SSEJSI_SI_fSF_SG_NS4_17integral_constantINS4_4UMMA5MajorELSQ_0EEESR_NSO_INSP_7ScaleInELSS_0EEEST_EEEEEENS4_6LayoutINS5_IJSC_SC_SC_EEENS5_IJNSA_ILi0EEESY_SY_EEEEENS5_IJNS4_10UnderscoreES11_S11_EEEEENS4_28SM100_TMA_2SM_LOAD_MULTICASTENS4_14ComposedLayoutINS4_7SwizzleILi3ELi4ELi3EEENS4_18smem_ptr_flag_bitsILi8EEENSW_INS5_IJNSA_ILi8EEESF_EEENS5_IJSF_SC_EEEEEEEvNS4_8identityENS4_18SM100_TMA_2SM_LOADES1E_vS1F_EENS_8epilogue10collective18CollectiveEpilogueINS1I_23Sm100TmaWarpSpecializedILi1ELi1ELi32ELb0ELb0EEEJNS5_IJSG_SG_SF_EEENS5_IJNSW_ISG_SC_EES1O_EEESI_SJ_SI_SJ_NS1I_6fusion15FusionCallbacksIS1M_NS1Q_17LinearCombinationISI_fSI_fLNS_15FloatRoundStyleE2EEES1N_S1P_JEEENS4_5SM1004TMEM4LOAD26SM100_TMEM_LOAD_32dp32b32xENS4_13SM90_TMA_LOADENS15_INS16_ILi2ELi4ELi3EEES19_NSW_INS5_IJS1A_SG_EEENS5_IJSG_SC_EEEEEEENS4_39AutoVectorizingCopyWithAssumedAlignmentILi128EEENS4_14SM90_TMA_STOREES25_S27_S27_EEEvvEEEEvNT_6ParamsE)
        /*0038*/ 	.word	0x00000000


	//----- nvinfo : EIATTR_MIN_STACK_SIZE
	.align		4
.L_27:
        /*003c*/ 	.byte	0x04, 0x12
        /*003e*/ 	.short	(.L_29 - .L_28)
	.align		4
.L_28:
        /*0040*/ 	.word	index@(_ZN7cutlass13device_kernelINS_4gemm6kernel13GemmUniversalIN4cute5tupleIJiiiiEEENS1_10collective13CollectiveMmaINS1_35MainloopSm100TmaUmmaWarpSpecializedILi4ELi2ELi4ENS5_IJNS4_1CILi2EEESB_NSA_ILi1EEEEEEEENS5_IJNSA_ILi128EEENSA_ILi64EEESF_EEENS_12float_e5m2_tENS5_IJlSC_lEEESI_SJ_NS4_8TiledMMAINS4_8MMA_AtomIJNS4_10MMA_TraitsINS4_25SM100_MMA_F8F6F4_2x1SM_SSEJSI_SI_fSF_SG_NS4_17integral_constantINS4_4UMMA5MajorELSQ_0EEESR_NSO_INSP_7ScaleInELSS_0EEEST_EEEEEENS4_6LayoutINS5_IJSC_SC_SC_EEENS5_IJNSA_ILi0EEESY_SY_EEEEENS5_IJNS4_10UnderscoreES11_S11_EEEEENS4_28SM100_TMA_2SM_LOAD_MULTICASTENS4_14ComposedLayoutINS4_7SwizzleILi3ELi4ELi3EEENS4_18smem_ptr_flag_bitsILi8EEENSW_INS5_IJNSA_ILi8EEESF_EEENS5_IJSF_SC_EEEEEEEvNS4_8identityENS4_18SM100_TMA_2SM_LOADES1E_vS1F_EENS_8epilogue10collective18CollectiveEpilogueINS1I_23Sm100TmaWarpSpecializedILi1ELi1ELi32ELb0ELb0EEEJNS5_IJSG_SG_SF_EEENS5_IJNSW_ISG_SC_EES1O_EEESI_SJ_SI_SJ_NS1I_6fusion15FusionCallbacksIS1M_NS1Q_17LinearCombinationISI_fSI_fLNS_15FloatRoundStyleE2EEES1N_S1P_JEEENS4_5SM1004TMEM4LOAD26SM100_TMEM_LOAD_32dp32b32xENS4_13SM90_TMA_LOADENS15_INS16_ILi2ELi4ELi3EEES19_NSW_INS5_IJS1A_SG_EEENS5_IJSG_SC_EEEEEEENS4_39AutoVectorizingCopyWithAssumedAlignmentILi128EEENS4_14SM90_TMA_STOREES25_S27_S27_EEEvvEEEEvNT_6ParamsE)
        /*0044*/ 	.word	0x00000000
.L_29:


//--------------------- .nv.compat                --------------------------
	.section	.nv.compat,"",@"SHT_CUDA_COMPAT_INFO"
	.align	4
        /*0000*/ 	.byte	0x02, 0x09, 0x01, 0x00, 0x02, 0x02, 0x02, 0x00, 0x02, 0x05, 0x05, 0x00, 0x03, 0x07, 0x01, 0x01
        /*0010*/ 	.byte	0x02, 0x03, 0x01, 0x00, 0x02, 0x06, 0x01, 0x00, 0x04, 0x0b, 0x08, 0x00, 0x09, 0x00, 0x00, 0x00
        /*0020*/ 	.byte	0x00, 0x00, 0x00, 0x00


//--------------------- .nv.info._ZN7cutlass13device_kernelINS_4gemm6kernel13GemmUniversalIN4cute5tupleIJiiiiEEENS1_10collective13CollectiveMmaINS1_35MainloopSm100TmaUmmaWarpSpecializedILi4ELi2ELi4ENS5_IJNS4_1CILi2EEESB_NSA_ILi1EEEEEEEENS5_IJNSA_ILi128EEENSA_ILi64EEESF_EEENS_12float_e5m2_tENS5_IJlSC_lEEESI_SJ_NS4_8TiledMMAINS4_8MMA_AtomIJNS4_10MMA_TraitsINS4_25SM100_MMA_F8F6F4_2x1SM_SSEJSI_SI_fSF_SG_NS4_17integral_constantINS4_4UMMA5MajorELSQ_0EEESR_NSO_INSP_7ScaleInELSS_0EEEST_EEEEEENS4_6LayoutINS5_IJSC_SC_SC_EEENS5_IJNSA_ILi0EEESY_SY_EEEEENS5_IJNS4_10UnderscoreES11_S11_EEEEENS4_28SM100_TMA_2SM_LOAD_MULTICASTENS4_14ComposedLayoutINS4_7SwizzleILi3ELi4ELi3EEENS4_18smem_ptr_flag_bitsILi8EEENSW_INS5_IJNSA_ILi8EEESF_EEENS5_IJSF_SC_EEEEEEEvNS4_8identityENS4_18SM100_TMA_2SM_LOADES1E_vS1F_EENS_8epilogue10collective18CollectiveEpilogueINS1I_23Sm100TmaWarpSpecializedILi1ELi1ELi32ELb0ELb0EEEJNS5_IJSG_SG_SF_EEENS5_IJNSW_ISG_SC_EES1O_EEESI_SJ_SI_SJ_NS1I_6fusion15FusionCallbacksIS1M_NS1Q_17LinearCombinationISI_fSI_fLNS_15FloatRoundStyleE2EEES1N_S1P_JEEENS4_5SM1004TMEM4LOAD26SM100_TMEM_LOAD_32dp32b32xENS4_13SM90_TMA_LOADENS15_INS16_ILi2ELi4ELi3EEES19_NSW_INS5_IJS1A_SG_EEENS5_IJSG_SC_EEEEEEENS4_39AutoVectorizingCopyWithAssumedAlignmentILi128EEENS4_14SM90_TMA_STOREES25_S27_S27_EEEvvEEEEvNT_6ParamsE --------------------------
	.section	.nv.info._ZN7cutlass13device_kernelINS_4gemm6kernel13GemmUniversalIN4cute5tupleIJiiiiEEENS1_10collective13CollectiveMmaINS1_35MainloopSm100TmaUmmaWarpSpecializedILi4ELi2ELi4ENS5_IJNS4_1CILi2EEESB_NSA_ILi1EEEEEEEENS5_IJNSA_ILi128EEENSA_ILi64EEESF_EEENS_12float_e5m2_tENS5_IJlSC_lEEESI_SJ_NS4_8TiledMMAINS4_8MMA_AtomIJNS4_10MMA_TraitsINS4_25SM100_MMA_F8F6F4_2x1SM_SSEJSI_SI_fSF_SG_NS4_17integral_constantINS4_4UMMA5MajorELSQ_0EEESR_NSO_INSP_7ScaleInELSS_0EEEST_EEEEEENS4_6LayoutINS5_IJSC_SC_SC_EEENS5_IJNSA_ILi0EEESY_SY_EEEEENS5_IJNS4_10UnderscoreES11_S11_EEEEENS4_28SM100_TMA_2SM_LOAD_MULTICASTENS4_14ComposedLayoutINS4_7SwizzleILi3ELi4ELi3EEENS4_18smem_ptr_flag_bitsILi8EEENSW_INS5_IJNSA_ILi8EEESF_EEENS5_IJSF_SC_EEEEEEEvNS4_8identityENS4_18SM100_TMA_2SM_LOADES1E_vS1F_EENS_8epilogue10collective18CollectiveEpilogueINS1I_23Sm100TmaWarpSpecializedILi1ELi1ELi32ELb0ELb0EEEJNS5_IJSG_SG_SF_EEENS5_IJNSW_ISG_SC_EES1O_EEESI_SJ_SI_SJ_NS1I_6fusion15FusionCallbacksIS1M_NS1Q_17LinearCombinationISI_fSI_fLNS_15FloatRoundStyleE2EEES1N_S1P_JEEENS4_5SM1004TMEM4LOAD26SM100_TMEM_LOAD_32dp32b32xENS4_13SM90_TMA_LOADENS15_INS16_ILi2ELi4ELi3EEES19_NSW_INS5_IJS1A_SG_EEENS5_IJSG_SC_EEEEEEENS4_39AutoVectorizingCopyWithAssumedAlignmentILi128EEENS4_14SM90_TMA_STOREES25_S27_S27_EEEvvEEEEvNT_6ParamsE,"",@"SHT_CUDA_INFO"
	.sectionflags	@""
	.align	4


	//----- nvinfo : EIATTR_CUDA_API_VERSION
	.align		4
        /*0000*/ 	.byte	0x04, 0x37
        /*0002*/ 	.short	(.L_31 - .L_30)
.L_30:
        /*0004*/ 	.word	0x00000082


	//----- nvinfo : EIATTR_KPARAM_INFO
	.align		4
.L_31:
        /*0008*/ 	.byte	0x04, 0x17
        /*000a*/ 	.short	(.L_33 - .L_32)
.L_32:
        /*000c*/ 	.word	0x00000000
        /*0010*/ 	.short	0x0000
        /*0012*/ 	.short	0x0000
        /*0014*/ 	.byte	0x00, 0xf0, 0x01, 0x20


	//----- nvinfo : EIATTR_AT_ENTRY_FRAGMENTS
	.align		4
.L_33:
        /*0018*/ 	.byte	0x04, 0x4f
        /*001a*/ 	.short	(.L_35 - .L_34)


	//   ....[0]....
.L_34:
        /*001c*/ 	.word	0x00000007


	//----- nvinfo : EIATTR_RESERVED_SMEM_USED
	.align		4
.L_35:
        /*0020*/ 	.byte	0x01, 0x41
	.zero		2


	//----- nvinfo : EIATTR_SPARSE_MMA_MASK
	.align		4
        /*0024*/ 	.byte	0x03, 0x50
        /*0026*/ 	.short	0x0000


	//----- nvinfo : EIATTR_TCGEN05_2CTA_USED
	.align		4
        /*0028*/ 	.byte	0x01, 0x52
	.zero		2


	//----- nvinfo : EIATTR_MAXREG_COUNT
	.align		4
        /*002c*/ 	.byte	0x03, 0x1b
        /*002e*/ 	.short	0x00ff


	//----- nvinfo : EIATTR_NUM_BARRIERS
	.align		4
        /*0030*/ 	.byte	0x02, 0x4c
        /*0032*/ 	.byte	0x07
	.zero		1


	//----- nvinfo : EIATTR_EXTERNS
	.align		4
        /*0034*/ 	.byte	0x04, 0x0f
        /*0036*/ 	.short	(.L_37 - .L_36)


	//   ....[0]....
	.align		4
.L_36:
        /*0038*/ 	.word	index@(__assertfail)


	//----- nvinfo : EIATTR_MERCURY_ISA_VERSION
	.align		4
.L_37:
        /*003c*/ 	.byte	0x03, 0x5f
        /*003e*/ 	.short	0x0101


	//----- nvinfo : EIATTR_INT_WARP_WIDE_INSTR_OFFSETS
	.align		4
        /*0040*/ 	.byte	0x04, 0x31
        /*0042*/ 	.short	(.L_39 - .L_38)


	//   ....[0]....
.L_38:
        /*0044*/ 	.word	0x00000d70


	//   ....[1]....
        /*0048*/ 	.word	0x00000e20


	//   ....[2]....
        /*004c*/ 	.word	0x000042c0


	//   ....[3]....
        /*0050*/ 	.word	0x000042f0


	//   ....[4]....
        /*0054*/ 	.word	0x00004310


	//   ....[5]....
        /*0058*/ 	.word	0x00004e50


	//   ....[6]....
        /*005c*/ 	.word	0x00004f00


	//----- nvinfo : EIATTR_COOP_GROUP_MASK_REGIDS
	.align		4
.L_39:
        /*0060*/ 	.byte	0x04, 0x29
        /*0062*/ 	.short	(.L_41 - .L_40)


	//   ....[0]....
.L_40:
        /*0064*/ 	.word	0xffffffff


	//   ....[1]....
        /*0068*/ 	.word	0xffffffff


	//   ....[2]....
        /*006c*/ 	.word	0xffffffff


	//   ....[3]....
        /*0070*/ 	.word	0xffffffff


	//   ....[4]....
        /*0074*/ 	.word	0xffffffff


	//   ....[5]....
        /*0078*/ 	.word	0xffffffff


	//   ....[6]....
        /*007c*/ 	.word	0xffffffff


	//   ....[7]....
        /*0080*/ 	.word	0xffffffff


	//   ....[8]....
        /*0084*/ 	.word	0xffffffff


	//   ....[9]....
        /*0088*/ 	.word	0xffffffff


	//   ....[10]....
        /*008c*/ 	.word	0xffffffff


	//   ....[11]....
        /*0090*/ 	.word	0xffffffff


	//   ....[12]....
        /*0094*/ 	.word	0xffffffff


	//   ....[13]....
        /*0098*/ 	.word	0xffffffff


	//----- nvinfo : EIATTR_COOP_GROUP_INSTR_OFFSETS
	.align		4
.L_41:
        /*009c*/ 	.byte	0x04, 0x28
        /*009e*/ 	.short	(.L_43 - .L_42)


	//   ....[0]....
.L_42:
        /*00a0*/ 	.word	0x000000b0


	//   ....[1]....
        /*00a4*/ 	.word	0x00000510


	//   ....[2]....
        /*00a8*/ 	.word	0x000006e0


	//   ....[3]....
        /*00ac*/ 	.word	0x00000820


	//   ....[4]....
        /*00b0*/ 	.word	0x00000920


	//   ....[5]....
        /*00b4*/ 	.word	0x00000a90


	//   ....[6]....
        /*00b8*/ 	.word	0x00000c30


	//   ....[7]....
        /*00bc*/ 	.word	0x00000e90


	//   ....[8]....
        /*00c0*/ 	.word	0x000021d0


	//   ....[9]....
        /*00c4*/ 	.word	0x000030a0


	//   ....[10]....
        /*00c8*/ 	.word	0x00003570


	//   ....[11]....
        /*00cc*/ 	.word	0x000035a0


	//   ....[12]....
        /*00d0*/ 	.word	0x000041c0


	//   ....[13]....
        /*00d4*/ 	.word	0x000043d0


	//----- nvinfo : EIATTR_VRC_CTA_INIT_COUNT
	.align		4
.L_43:
        /*00d8*/ 	.byte	0x02, 0x4a
        /*00da*/ 	.byte	0x80
	.zero		1


	//----- nvinfo : EIATTR_SYSCALL_OFFSETS
	.align		4
        /*00dc*/ 	.byte	0x04, 0x46
        /*00de*/ 	.short	(.L_45 - .L_44)


	//   ....[0]....
.L_44:
        /*00e0*/ 	.word	0x00005a90


	//   ....[1]....
        /*00e4*/ 	.word	0x00005bd0


	//   ....[2]....
        /*00e8*/ 	.word	0x00006310


	//----- nvinfo : EIATTR_MBARRIER_INSTR_OFFSETS
	.align		4
.L_45:
        /*00ec*/ 	.byte	0x04, 0x39
        /*00ee*/ 	.short	(.L_47 - .L_46)


	//   ....[0]....
.L_46:
        /*00f0*/ 	.word	0x00000650
        /*00f4*/ 	.word	0x000000ff
        /*00f8*/ 	.word	0x00000000
        /*00fc*/ 	.short	0x0100
        /*00fe*/ 	.byte	0x04
	.zero		1


	//   ....[1]....
        /*0100*/ 	.word	0x00000660
        /*0104*/ 	.word	0x000000ff
        /*0108*/ 	.word	0x00000020
        /*010c*/ 	.short	0x0100
        /*010e*/ 	.byte	0x04
	.zero		1


	//   ....[2]....
        /*0110*/ 	.word	0x00000670
        /*0114*/ 	.word	0x000000ff
        /*0118*/ 	.word	0x00000008
        /*011c*/ 	.short	0x0100
        /*011e*/ 	.byte	0x04
	.zero		1


	//   ....[3]....
        /*0120*/ 	.word	0x00000680
        /*0124*/ 	.word	0x000000ff
        /*0128*/ 	.word	0x00000028
        /*012c*/ 	.short	0x0100
        /*012e*/ 	.byte	0x04
	.zero		1


	//   ....[4]....
        /*0130*/ 	.word	0x00000690
        /*0134*/ 	.word	0x000000ff
        /*0138*/ 	.word	0x00000010
        /*013c*/ 	.short	0x0100
        /*013e*/ 	.byte	0x04
	.zero		1


	//   ....[5]....
        /*0140*/ 	.word	0x000006a0
        /*0144*/ 	.word	0x000000ff
        /*0148*/ 	.word	0x00000030
        /*014c*/ 	.short	0x0100
        /*014e*/ 	.byte	0x04
	.zero		1


	//   ....[6]....
        /*0150*/ 	.word	0x000006b0
        /*0154*/ 	.word	0x000000ff
        /*0158*/ 	.word	0x00000018
        /*015c*/ 	.short	0x0100
        /*015e*/ 	.byte	0x04
	.zero		1


	//   ....[7]....
        /*0160*/ 	.word	0x000006c0
        /*0164*/ 	.word	0x000000ff
        /*0168*/ 	.word	0x00000038
        /*016c*/ 	.short	0x0100
        /*016e*/ 	.byte	0x04
	.zero		1


	//   ....[8]....
        /*0170*/ 	.word	0x000007f0
        /*0174*/ 	.word	0x000000ff
        /*0178*/ 	.word	0x00000040
        /*017c*/ 	.short	0x0100
        /*017e*/ 	.byte	0x04
	.zero		1


	//   ....[9]....
        /*0180*/ 	.word	0x00000800
        /*0184*/ 	.word	0x000000ff
        /*0188*/ 	.word	0x00000048
        /*018c*/ 	.short	0x0100
        /*018e*/ 	.byte	0x04
	.zero		1


	//   ....[10]....
        /*0190*/ 	.word	0x000008f0
        /*0194*/ 	.word	0x000000ff
        /*0198*/ 	.word	0x00000050
        /*019c*/ 	.short	0x0100
        /*019e*/ 	.byte	0x06
	.zero		1


	//   ....[11]....
        /*01a0*/ 	.word	0x00000900
        /*01a4*/ 	.word	0x000000ff
        /*01a8*/ 	.word	0x00000058
        /*01ac*/ 	.short	0x0100
        /*01ae*/ 	.byte	0x06
	.zero		1


	//   ....[12]....
        /*01b0*/ 	.word	0x00000a40
        /*01b4*/ 	.word	0x000000ff
        /*01b8*/ 	.word	0x00000060
        /*01bc*/ 	.short	0x0100
        /*01be*/ 	.byte	0x06
	.zero		1


	//   ....[13]....
        /*01c0*/ 	.word	0x00000a50
        /*01c4*/ 	.word	0x000000ff
        /*01c8*/ 	.word	0x00000070
        /*01cc*/ 	.short	0x0100
        /*01ce*/ 	.byte	0x06
	.zero		1


	//   ....[14]....
        /*01d0*/ 	.word	0x00000a60
        /*01d4*/ 	.word	0x000000ff
        /*01d8*/ 	.word	0x00000068
        /*01dc*/ 	.short	0x0100
        /*01de*/ 	.byte	0x06
	.zero		1


	//   ....[15]....
        /*01e0*/ 	.word	0x00000a70
        /*01e4*/ 	.word	0x000000ff
        /*01e8*/ 	.word	0x00000078
        /*01ec*/ 	.short	0x0100
        /*01ee*/ 	.byte	0x06
	.zero		1


	//   ....[16]....
        /*01f0*/ 	.word	0x00000ba0
        /*01f4*/ 	.word	0x000000ff
        /*01f8*/ 	.word	0x00000080
        /*01fc*/ 	.short	0x0100
        /*01fe*/ 	.byte	0x04
	.zero		1


	//   ....[17]....
        /*0200*/ 	.word	0x00000bb0
        /*0204*/ 	.word	0x000000ff
        /*0208*/ 	.word	0x000000a0
        /*020c*/ 	.short	0x0100
        /*020e*/ 	.byte	0x04
	.zero		1


	//   ....[18]....
        /*0210*/ 	.word	0x00000bc0
        /*0214*/ 	.word	0x000000ff
        /*0218*/ 	.word	0x00000088
        /*021c*/ 	.short	0x0100
        /*021e*/ 	.byte	0x04
	.zero		1


	//   ....[19]....
        /*0220*/ 	.word	0x00000bd0
        /*0224*/ 	.word	0x000000ff
        /*0228*/ 	.word	0x000000a8
        /*022c*/ 	.short	0x0100
        /*022e*/ 	.byte	0x04
	.zero		1


	//   ....[20]....
        /*0230*/ 	.word	0x00000be0
        /*0234*/ 	.word	0x000000ff
        /*0238*/ 	.word	0x00000090
        /*023c*/ 	.short	0x0100
        /*023e*/ 	.byte	0x04
	.zero		1


	//   ....[21]....
        /*0240*/ 	.word	0x00000bf0
        /*0244*/ 	.word	0x000000ff
        /*0248*/ 	.word	0x000000b0
        /*024c*/ 	.short	0x0100
        /*024e*/ 	.byte	0x04
	.zero		1


	//   ....[22]....
        /*0250*/ 	.word	0x00000c00
        /*0254*/ 	.word	0x000000ff
        /*0258*/ 	.word	0x00000098
        /*025c*/ 	.short	0x0100
        /*025e*/ 	.byte	0x04
	.zero		1


	//   ....[23]....
        /*0260*/ 	.word	0x00000c10
        /*0264*/ 	.word	0x000000ff
        /*0268*/ 	.word	0x000000b8
        /*026c*/ 	.short	0x0100
        /*026e*/ 	.byte	0x04
	.zero		1


	//   ....[24]....
        /*0270*/ 	.word	0x00000d10
        /*0274*/ 	.word	0x000000ff
        /*0278*/ 	.word	0x000000c0
        /*027c*/ 	.short	0x0100
        /*027e*/ 	.byte	0x04
	.zero		1


	//   ....[25]....
        /*0280*/ 	.word	0x00000d20
        /*0284*/ 	.word	0x000000ff
        /*0288*/ 	.word	0x000000d0
        /*028c*/ 	.short	0x0100
        /*028e*/ 	.byte	0x04
	.zero		1


	//   ....[26]....
        /*0290*/ 	.word	0x00000d30
        /*0294*/ 	.word	0x000000ff
        /*0298*/ 	.word	0x000000c8
        /*029c*/ 	.short	0x0100
        /*029e*/ 	.byte	0x04
	.zero		1


	//   ....[27]....
        /*02a0*/ 	.word	0x00000d40
        /*02a4*/ 	.word	0x000000ff
        /*02a8*/ 	.word	0x000000d8
        /*02ac*/ 	.short	0x0100
        /*02ae*/ 	.byte	0x04
	.zero		1


	//   ....[28]....
        /*02b0*/ 	.word	0x00000e40
        /*02b4*/ 	.word	0x000000ff
        /*02b8*/ 	.word	0x000000e0
        /*02bc*/ 	.short	0x0100
        /*02be*/ 	.byte	0x06
	.zero		1


	//   ....[29]....
        /*02c0*/ 	.word	0x00001a20
        /*02c4*/ 	.word	0x00000000
        /*02c8*/ 	.word	0x000000d0
        /*02cc*/ 	.short	0x010a
        /*02ce*/ 	.byte	0xff
	.zero		1


	//   ....[30]....
        /*02d0*/ 	.word	0x00001a50
        /*02d4*/ 	.word	0x00000000
        /*02d8*/ 	.word	0x000000c0
        /*02dc*/ 	.short	0x0101
        /*02de*/ 	.byte	0xff
	.zero		1


	//   ....[31]....
        /*02e0*/ 	.word	0x00001af0
        /*02e4*/ 	.word	0x000000ff
        /*02e8*/ 	.word	0x00000020
        /*02ec*/ 	.short	0x010a
        /*02ee*/ 	.byte	0x04
	.zero		1


	//   ....[32]....
        /*02f0*/ 	.word	0x00001bc0
        /*02f4*/ 	.word	0x000000ff
        /*02f8*/ 	.word	0x00000020
        /*02fc*/ 	.short	0x010a
        /*02fe*/ 	.byte	0x21
	.zero		1


	//   ....[33]....
        /*0300*/ 	.word	0x00001d70
        /*0304*/ 	.word	0x000000ff
        /*0308*/ 	.word	0x00000020
        /*030c*/ 	.short	0x010a
        /*030e*/ 	.byte	0x05
	.zero		1


	//   ....[34]....
        /*0310*/ 	.word	0x00001e80
        /*0314*/ 	.word	0x000000ff
        /*0318*/ 	.word	0x00000058
        /*031c*/ 	.short	0x0101
        /*031e*/ 	.byte	0x0d
	.zero		1


	//   ....[35]....
        /*0320*/ 	.word	0x00001ea0
        /*0324*/ 	.word	0x000000ff
        /*0328*/ 	.word	0x00000020
        /*032c*/ 	.short	0x010a
        /*032e*/ 	.byte	0x04
	.zero		1


	//   ....[36]....
        /*0330*/ 	.word	0x00001f20
        /*0334*/ 	.word	0x000000ff
        /*0338*/ 	.word	0x00000020
        /*033c*/ 	.short	0x010a
        /*033e*/ 	.byte	0x11
	.zero		1


	//   ....[37]....
        /*0340*/ 	.word	0x000020c0
        /*0344*/ 	.word	0x000000ff
        /*0348*/ 	.word	0x00000020
        /*034c*/ 	.short	0x010a
        /*034e*/ 	.byte	0x05
	.zero		1


	//   ....[38]....
        /*0350*/ 	.word	0x00002200
        /*0354*/ 	.word	0x00000003
        /*0358*/ 	.word	0x00000060
        /*035c*/ 	.short	0x010a
        /*035e*/ 	.byte	0xff
	.zero		1


	//   ....[39]....
        /*0360*/ 	.word	0x00002350
        /*0364*/ 	.word	0x00000000
        /*0368*/ 	.word	0x00000000
        /*036c*/ 	.short	0x0101
        /*036e*/ 	.byte	0xff
	.zero		1


	//   ....[40]....
        /*0370*/ 	.word	0x000028f0
        /*0374*/ 	.word	0x000000ff
        /*0378*/ 	.word	0x00000000
        /*037c*/ 	.short	0x010a
        /*037e*/ 	.byte	0x04
	.zero		1


	//   ....[41]....
        /*0380*/ 	.word	0x00002980
        /*0384*/ 	.word	0x000000ff
        /*0388*/ 	.word	0x00000000
        /*038c*/ 	.short	0x010a
        /*038e*/ 	.byte	0x05
	.zero		1


	//   ....[42]....
        /*0390*/ 	.word	0x00002a10
        /*0394*/ 	.word	0x000000ff
        /*0398*/ 	.word	0x00000000
        /*039c*/ 	.short	0x010a
        /*039e*/ 	.byte	0x05
	.zero		1


	//   ....[43]....
        /*03a0*/ 	.word	0x00002ab0
        /*03a4*/ 	.word	0x00000000
        /*03a8*/ 	.word	0x00000000
        /*03ac*/ 	.short	0x010a
        /*03ae*/ 	.byte	0xff
	.zero		1


	//   ....[44]....
        /*03b0*/ 	.word	0x00002bf0
        /*03b4*/ 	.word	0x00000002
        /*03b8*/ 	.word	0x000000c0
        /*03bc*/ 	.short	0x010a
        /*03be*/ 	.byte	0xff
	.zero		1


	//   ....[45]....
        /*03c0*/ 	.word	0x00002c60
        /*03c4*/ 	.word	0x00000002
        /*03c8*/ 	.word	0x00000000
        /*03cc*/ 	.short	0x0101
        /*03ce*/ 	.byte	0xff
	.zero		1


	//   ....[46]....
        /*03d0*/ 	.word	0x00002c80
        /*03d4*/ 	.word	0x000000ff
        /*03d8*/ 	.word	0x00000070
        /*03dc*/ 	.short	0x010a
        /*03de*/ 	.byte	0x04
	.zero		1


	//   ....[47]....
        /*03e0*/ 	.word	0x00002da0
        /*03e4*/ 	.word	0x00000002
        /*03e8*/ 	.word	0x00000060
        /*03ec*/ 	.short	0x010a
        /*03ee*/ 	.byte	0xff
	.zero		1


	//   ....[48]....
        /*03f0*/ 	.word	0x00002ea0
        /*03f4*/ 	.word	0x00000002
        /*03f8*/ 	.word	0x00000000
        /*03fc*/ 	.short	0x0101
        /*03fe*/ 	.byte	0xff
	.zero		1


	//   ....[49]....
        /*0400*/ 	.word	0x00002f30
        /*0404*/ 	.word	0x000000ff
        /*0408*/ 	.word	0x00000070
        /*040c*/ 	.short	0x0106
        /*040e*/ 	.byte	0x04
	.zero		1


	//   ....[50]....
        /*0410*/ 	.word	0x00002f50
        /*0414*/ 	.word	0x000000ff
        /*0418*/ 	.word	0x00000070
        /*041c*/ 	.short	0x010a
        /*041e*/ 	.byte	0x04
	.zero		1


	//   ....[51]....
        /*0420*/ 	.word	0x00002fe0
        /*0424*/ 	.word	0x000000ff
        /*0428*/ 	.word	0x00000070
        /*042c*/ 	.short	0x0106
        /*042e*/ 	.byte	0x07
	.zero		1


	//   ....[52]....
        /*0430*/ 	.word	0x00003020
        /*0434*/ 	.word	0x00000000
        /*0438*/ 	.word	0x00000070
        /*043c*/ 	.short	0x010a
        /*043e*/ 	.byte	0xff
	.zero		1


	//   ....[53]....
        /*0440*/ 	.word	0x00003270
        /*0444*/ 	.word	0x000000ff
        /*0448*/ 	.word	0x00000008
        /*044c*/ 	.short	0x010a
        /*044e*/ 	.byte	0x05
	.zero		1


	//   ....[54]....
        /*0450*/ 	.word	0x00003290
        /*0454*/ 	.word	0x000000ff
        /*0458*/ 	.word	0x00000008
        /*045c*/ 	.short	0x010a
        /*045e*/ 	.byte	0x05
	.zero		1


	//   ....[55]....
        /*0460*/ 	.word	0x00003420
        /*0464*/ 	.word	0x000000ff
        /*0468*/ 	.word	0x00000008
        /*046c*/ 	.short	0x010a
        /*046e*/ 	.byte	0x05
	.zero		1


	//   ....[56]....
        /*0470*/ 	.word	0x00003440
        /*0474*/ 	.word	0x000000ff
        /*0478*/ 	.word	0x00000008
        /*047c*/ 	.short	0x010a
        /*047e*/ 	.byte	0x05
	.zero		1


	//   ....[57]....
        /*0480*/ 	.word	0x00003500
        /*0484*/ 	.word	0x000000ff
        /*0488*/ 	.word	0x00000000
        /*048c*/ 	.short	0x0101
        /*048e*/ 	.byte	0x04
	.zero		1


	//   ....[58]....
        /*0490*/ 	.word	0x00003840
        /*0494*/ 	.word	0x00000000
        /*0498*/ 	.word	0x00000060
        /*049c*/ 	.short	0x010a
        /*049e*/ 	.byte	0xff
	.zero		1


	//   ....[59]....
        /*04a0*/ 	.word	0x00003900
        /*04a4*/ 	.word	0x00000000
        /*04a8*/ 	.word	0x00000000
        /*04ac*/ 	.short	0x0101
        /*04ae*/ 	.byte	0xff
	.zero		1


	//   ....[60]....
        /*04b0*/ 	.word	0x000039c0
        /*04b4*/ 	.word	0x000000ff
        /*04b8*/ 	.word	0x00000000
        /*04bc*/ 	.short	0x010a
        /*04be*/ 	.byte	0x04
	.zero		1


	//   ....[61]....
        /*04c0*/ 	.word	0x000039d0
        /*04c4*/ 	.word	0x000000ff
        /*04c8*/ 	.word	0x000000a0
        /*04cc*/ 	.short	0x010a
        /*04ce*/ 	.byte	0x1f
	.zero		1


	//   ....[62]....
        /*04d0*/ 	.word	0x00003a80
        /*04d4*/ 	.word	0x000000ff
        /*04d8*/ 	.word	0x00000000
        /*04dc*/ 	.short	0x010a
        /*04de*/ 	.byte	0x05
	.zero		1


	//   ....[63]....
        /*04e0*/ 	.word	0x00003bb0
        /*04e4*/ 	.word	0x000000ff
        /*04e8*/ 	.word	0x00000000
        /*04ec*/ 	.short	0x010a
        /*04ee*/ 	.byte	0x04
	.zero		1


	//   ....[64]....
        /*04f0*/ 	.word	0x00003eb0
        /*04f4*/ 	.word	0x000000ff
        /*04f8*/ 	.word	0x00000000
        /*04fc*/ 	.short	0x010a
        /*04fe*/ 	.byte	0x04
	.zero		1


	//   ....[65]....
        /*0500*/ 	.word	0x00003f40
        /*0504*/ 	.word	0x000000ff
        /*0508*/ 	.word	0x00000000
        /*050c*/ 	.short	0x010a
        /*050e*/ 	.byte	0x05
	.zero		1


	//   ....[66]....
        /*0510*/ 	.word	0x00003fd0
        /*0514*/ 	.word	0x000000ff
        /*0518*/ 	.word	0x00000000
        /*051c*/ 	.short	0x010a
        /*051e*/ 	.byte	0x05
	.zero		1


	//   ....[67]....
        /*0520*/ 	.word	0x00004070
        /*0524*/ 	.word	0x00000000
        /*0528*/ 	.word	0x00000000
        /*052c*/ 	.short	0x010a
        /*052e*/ 	.byte	0xff
	.zero		1


	//   ....[68]....
        /*0530*/ 	.word	0x000040b0
        /*0534*/ 	.word	0x00000000
        /*0538*/ 	.word	0x00000000
        /*053c*/ 	.short	0x010a
        /*053e*/ 	.byte	0xff
	.zero		1


	//   ....[69]....
        /*0540*/ 	.word	0x00004120
        /*0544*/ 	.word	0x000000ff
        /*0548*/ 	.word	0x00000000
        /*054c*/ 	.short	0x0101
        /*054e*/ 	.byte	0x04
	.zero		1


	//   ....[70]....
        /*0550*/ 	.word	0x00004160
        /*0554*/ 	.word	0x000000ff
        /*0558*/ 	.word	0x000000e0
        /*055c*/ 	.short	0x010a
        /*055e*/ 	.byte	0x1a
	.zero		1


	//   ....[71]....
        /*0560*/ 	.word	0x000041b0
        /*0564*/ 	.word	0x000000ff
        /*0568*/ 	.word	0x00000000
        /*056c*/ 	.short	0x0101
        /*056e*/ 	.byte	0x04
	.zero		1


	//   ....[72]....
        /*0570*/ 	.word	0x00004630
        /*0574*/ 	.word	0x00000007
        /*0578*/ 	.word	0x00000060
        /*057c*/ 	.short	0x010a
        /*057e*/ 	.byte	0xff
	.zero		1


	//   ....[73]....
        /*0580*/ 	.word	0x000047a0
        /*0584*/ 	.word	0x00000000
        /*0588*/ 	.word	0x00000000
        /*058c*/ 	.short	0x0101
        /*058e*/ 	.byte	0xff
	.zero		1


	//   ....[74]....
        /*0590*/ 	.word	0x00004c10
        /*0594*/ 	.word	0x000000ff
        /*0598*/ 	.word	0x00000058
        /*059c*/ 	.short	0x010a
        /*059e*/ 	.byte	0x11
	.zero		1


	//   ....[75]....
        /*05a0*/ 	.word	0x00004d90
        /*05a4*/ 	.word	0x000000ff
        /*05a8*/ 	.word	0x00000048
        /*05ac*/ 	.short	0x010a
        /*05ae*/ 	.byte	0x11
	.zero		1


	//   ....[76]....
        /*05b0*/ 	.word	0x00004fa0
        /*05b4*/ 	.word	0x000000ff
        /*05b8*/ 	.word	0x00000040
        /*05bc*/ 	.short	0x010b
        /*05be*/ 	.byte	0x11
	.zero		1


	//   ....[77]....
        /*05c0*/ 	.word	0x00004fb0
        /*05c4*/ 	.word	0x000000ff
        /*05c8*/ 	.word	0x00000000
        /*05cc*/ 	.short	0x0101
        /*05ce*/ 	.byte	0x1b
	.zero		1


	//   ....[78]....
        /*05d0*/ 	.word	0x00004ff0
        /*05d4*/ 	.word	0x00000000
        /*05d8*/ 	.word	0x00000048
        /*05dc*/ 	.short	0x010a
        /*05de*/ 	.byte	0xff
	.zero		1


	//   ....[79]....
        /*05e0*/ 	.word	0x00005360
        /*05e4*/ 	.word	0x00000003
        /*05e8*/ 	.word	0x00000060
        /*05ec*/ 	.short	0x010a
        /*05ee*/ 	.byte	0xff
	.zero		1


	//   ....[80]....
        /*05f0*/ 	.word	0x000054e0
        /*05f4*/ 	.word	0x00000000
        /*05f8*/ 	.word	0x00000000
        /*05fc*/ 	.short	0x0101
        /*05fe*/ 	.byte	0xff
	.zero		1


	//   ....[81]....
        /*0600*/ 	.word	0x00005f40
        /*0604*/ 	.word	0x000000ff
        /*0608*/ 	.word	0x00000040
        /*060c*/ 	.short	0x010a
        /*060e*/ 	.byte	0x2c
	.zero		1


	//   ....[82]....
        /*0610*/ 	.word	0x00005f50
        /*0614*/ 	.word	0x00000052
        /*0618*/ 	.word	0x00000080
        /*061c*/ 	.short	0x010a
        /*061e*/ 	.byte	0xff
	.zero		1


	//   ....[83]....
        /*0620*/ 	.word	0x000060a0
        /*0624*/ 	.word	0x000000ff
        /*0628*/ 	.word	0x00000040
        /*062c*/ 	.short	0x010a
        /*062e*/ 	.byte	0x2c
	.zero		1


	//   ....[84]....
        /*0630*/ 	.word	0x00006190
        /*0634*/ 	.word	0x000000ff
        /*0638*/ 	.word	0x00000000
        /*063c*/ 	.short	0x0101
        /*063e*/ 	.byte	0x04
	.zero		1


	//   ....[85]....
        /*0640*/ 	.word	0x000061f0
        /*0644*/ 	.word	0x00000052
        /*0648*/ 	.word	0x00000080
        /*064c*/ 	.short	0x010a
        /*064e*/ 	.byte	0xff
	.zero		1


	//   ....[86]....
        /*0650*/ 	.word	0x000065d0
        /*0654*/ 	.word	0x00000052
        /*0658*/ 	.word	0x00000000
        /*065c*/ 	.short	0x0101
        /*065e*/ 	.byte	0xff
	.zero		1


	//   ....[87]....
        /*0660*/ 	.word	0x00006e20
        /*0664*/ 	.word	0x00000000
        /*0668*/ 	.word	0x000000d0
        /*066c*/ 	.short	0x010a
        /*066e*/ 	.byte	0xff
	.zero		1


	//   ....[88]....
        /*0670*/ 	.word	0x00006e80
        /*0674*/ 	.word	0x00000000
        /*0678*/ 	.word	0x00000020
        /*067c*/ 	.short	0x010a
        /*067e*/ 	.byte	0xff
	.zero		1


	//   ....[89]....
        /*0680*/ 	.word	0x00006ee0
        /*0684*/ 	.word	0x00000000
        /*0688*/ 	.word	0x00000020
        /*068c*/ 	.short	0x010a
        /*068e*/ 	.byte	0xff
	.zero		1


	//   ....[90]....
        /*0690*/ 	.word	0x00006f30
        /*0694*/ 	.word	0x00000003
        /*0698*/ 	.word	0x00000060
        /*069c*/ 	.short	0x010a
        /*069e*/ 	.byte	0xff
	.zero		1


	//   ....[91]....
        /*06a0*/ 	.word	0x00006f90
        /*06a4*/ 	.word	0x00000000
        /*06a8*/ 	.word	0x00000000
        /*06ac*/ 	.short	0x010a
        /*06ae*/ 	.byte	0xff
	.zero		1


	//   ....[92]....
        /*06b0*/ 	.word	0x00006ff0
        /*06b4*/ 	.word	0x00000000
        /*06b8*/ 	.word	0x00000000
        /*06bc*/ 	.short	0x010a
        /*06be*/ 	.byte	0xff
	.zero		1


	//   ....[93]....
        /*06c0*/ 	.word	0x00007050
        /*06c4*/ 	.word	0x00000000
        /*06c8*/ 	.word	0x00000000
        /*06cc*/ 	.short	0x010a
        /*06ce*/ 	.byte	0xff
	.zero		1


	//   ....[94]....
        /*06d0*/ 	.word	0x000070a0
        /*06d4*/ 	.word	0x00000002
        /*06d8*/ 	.word	0x000000c0
        /*06dc*/ 	.short	0x010a
        /*06de*/ 	.byte	0xff
	.zero		1


	//   ....[95]....
        /*06e0*/ 	.word	0x00007100
        /*06e4*/ 	.word	0x00000002
        /*06e8*/ 	.word	0x00000070
        /*06ec*/ 	.short	0x010a
        /*06ee*/ 	.byte	0xff
	.zero		1


	//   ....[96]....
        /*06f0*/ 	.word	0x00007150
        /*06f4*/ 	.word	0x00000002
        /*06f8*/ 	.word	0x00000060
        /*06fc*/ 	.short	0x010a
        /*06fe*/ 	.byte	0xff
	.zero		1


	//   ....[97]....
        /*0700*/ 	.word	0x000071b0
        /*0704*/ 	.word	0x00000000
        /*0708*/ 	.word	0x00000070
        /*070c*/ 	.short	0x010a
        /*070e*/ 	.byte	0xff
	.zero		1


	//   ....[98]....
        /*0710*/ 	.word	0x00007210
        /*0714*/ 	.word	0x00000005
        /*0718*/ 	.word	0x00000008
        /*071c*/ 	.short	0x010a
        /*071e*/ 	.byte	0xff
	.zero		1


	//   ....[99]....
        /*0720*/ 	.word	0x00007300
        /*0724*/ 	.word	0x00000000
        /*0728*/ 	.word	0x00000008
        /*072c*/ 	.short	0x010a
        /*072e*/ 	.byte	0xff
	.zero		1


	//   ....[100]....
        /*0730*/ 	.word	0x00007350
        /*0734*/ 	.word	0x00000000
        /*0738*/ 	.word	0x00000060
        /*073c*/ 	.short	0x010a
        /*073e*/ 	.byte	0xff
	.zero		1


	//   ....[101]....
        /*0740*/ 	.word	0x000073b0
        /*0744*/ 	.word	0x00000000
        /*0748*/ 	.word	0x000000a0
        /*074c*/ 	.short	0x010a
        /*074e*/ 	.byte	0xff
	.zero		1


	//   ....[102]....
        /*0750*/ 	.word	0x00007410
        /*0754*/ 	.word	0x00000000
        /*0758*/ 	.word	0x00000000
        /*075c*/ 	.short	0x010a
        /*075e*/ 	.byte	0xff
	.zero		1


	//   ....[103]....
        /*0760*/ 	.word	0x00007470
        /*0764*/ 	.word	0x00000000
        /*0768*/ 	.word	0x00000000
        /*076c*/ 	.short	0x010a
        /*076e*/ 	.byte	0xff
	.zero		1


	//   ....[104]....
        /*0770*/ 	.word	0x000074d0
        /*0774*/ 	.word	0x00000000
        /*0778*/ 	.word	0x00000000
        /*077c*/ 	.short	0x010a
        /*077e*/ 	.byte	0xff
	.zero		1


	//   ....[105]....
        /*0780*/ 	.word	0x00007530
        /*0784*/ 	.word	0x00000000
        /*0788*/ 	.word	0x00000000
        /*078c*/ 	.short	0x010a
        /*078e*/ 	.byte	0xff
	.zero		1


	//   ....[106]....
        /*0790*/ 	.word	0x00007590
        /*0794*/ 	.word	0x00000000
        /*0798*/ 	.word	0x000000e0
        /*079c*/ 	.short	0x010a
        /*079e*/ 	.byte	0xff
	.zero		1


	//   ....[107]....
        /*07a0*/ 	.word	0x000075e0
        /*07a4*/ 	.word	0x00000007
        /*07a8*/ 	.word	0x00000060
        /*07ac*/ 	.short	0x010a
        /*07ae*/ 	.byte	0xff
	.zero		1


	//   ....[108]....
        /*07b0*/ 	.word	0x00007640
        /*07b4*/ 	.word	0x00000000
        /*07b8*/ 	.word	0x00000058
        /*07bc*/ 	.short	0x010a
        /*07be*/ 	.byte	0xff
	.zero		1


	//   ....[109]....
        /*07c0*/ 	.word	0x000076a0
        /*07c4*/ 	.word	0x00000000
        /*07c8*/ 	.word	0x00000048
        /*07cc*/ 	.short	0x010a
        /*07ce*/ 	.byte	0xff
	.zero		1


	//   ....[110]....
        /*07d0*/ 	.word	0x000076f0
        /*07d4*/ 	.word	0x00000003
        /*07d8*/ 	.word	0x00000060
        /*07dc*/ 	.short	0x010a
        /*07de*/ 	.byte	0xff
	.zero		1


	//   ....[111]....
        /*07e0*/ 	.word	0x00007750
        /*07e4*/ 	.word	0x00000000
        /*07e8*/ 	.word	0x00000040
        /*07ec*/ 	.short	0x010a
        /*07ee*/ 	.byte	0xff
	.zero		1


	//   ....[112]....
        /*07f0*/ 	.word	0x000077a0
        /*07f4*/ 	.word	0x00000052
        /*07f8*/ 	.word	0x00000080
        /*07fc*/ 	.short	0x010a
        /*07fe*/ 	.byte	0xff
	.zero		1


	//----- nvinfo : EIATTR_NUM_MBARRIERS
	.align		4
.L_47:
        /*0800*/ 	.byte	0x03, 0x38
        /*0802*/ 	.short	0x001d


	//----- nvinfo : EIATTR_EXIT_INSTR_OFFSETS
	.align		4
        /*0804*/ 	.byte	0x04, 0x1c
        /*0806*/ 	.short	(.L_49 - .L_48)


	//   ....[0]....
.L_48:
        /*0808*/ 	.word	0x00002ae0


	//   ....[1]....
        /*080c*/ 	.word	0x00002ff0


	//   ....[2]....
        /*0810*/ 	.word	0x00003050


	//   ....[3]....
        /*0814*/ 	.word	0x000043e0


	//   ....[4]....
        /*0818*/ 	.word	0x00005020


	//   ....[5]....
        /*081c*/ 	.word	0x00005060


	//   ....[6]....
        /*0820*/ 	.word	0x00006e10


	//----- nvinfo : EIATTR_MAX_THREADS
	.align		4
.L_49:
        /*0824*/ 	.byte	0x04, 0x05
        /*0826*/ 	.short	(.L_51 - .L_50)
.L_50:
        /*0828*/ 	.word	0x00000100
        /*082c*/ 	.word	0x00000001
        /*0830*/ 	.word	0x00000001


	//----- nvinfo : EIATTR_CRS_STACK_SIZE
	.align		4
.L_51:
        /*0834*/ 	.byte	0x04, 0x1e
        /*0836*/ 	.short	(.L_53 - .L_52)
.L_52:
        /*0838*/ 	.word	0x00000000


	//----- nvinfo : EIATTR_CBANK_PARAM_SIZE
	.align		4
.L_53:
        /*083c*/ 	.byte	0x03, 0x19
        /*083e*/ 	.short	0x0800


	//----- nvinfo : EIATTR_PARAM_CBANK
	.align		4
        /*0840*/ 	.byte	0x04, 0x0a
        /*0842*/ 	.short	(.L_55 - .L_54)
	.align		4
.L_54:
        /*0844*/ 	.word	index@(.nv.constant0._ZN7cutlass13device_kernelINS_4gemm6kernel13GemmUniversalIN4cute5tupleIJiiiiEEENS1_10collective13CollectiveMmaINS1_35MainloopSm100TmaUmmaWarpSpecializedILi4ELi2ELi4ENS5_IJNS4_1CILi2EEESB_NSA_ILi1EEEEEEEENS5_IJNSA_ILi128EEENSA_ILi64EEESF_EEENS_12float_e5m2_tENS5_IJlSC_lEEESI_SJ_NS4_8TiledMMAINS4_8MMA_AtomIJNS4_10MMA_TraitsINS4_25SM100_MMA_F8F6F4_2x1SM_SSEJSI_SI_fSF_SG_NS4_17integral_constantINS4_4UMMA5MajorELSQ_0EEESR_NSO_INSP_7ScaleInELSS_0EEEST_EEEEEENS4_6LayoutINS5_IJSC_SC_SC_EEENS5_IJNSA_ILi0EEESY_SY_EEEEENS5_IJNS4_10UnderscoreES11_S11_EEEEENS4_28SM100_TMA_2SM_LOAD_MULTICASTENS4_14ComposedLayoutINS4_7SwizzleILi3ELi4ELi3EEENS4_18smem_ptr_flag_bitsILi8EEENSW_INS5_IJNSA_ILi8EEESF_EEENS5_IJSF_SC_EEEEEEEvNS4_8identityENS4_18SM100_TMA_2SM_LOADES1E_vS1F_EENS_8epilogue10collective18CollectiveEpilogueINS1I_23Sm100TmaWarpSpecializedILi1ELi1ELi32ELb0ELb0EEEJNS5_IJSG_SG_SF_EEENS5_IJNSW_ISG_SC_EES1O_EEESI_SJ_SI_SJ_NS1I_6fusion15FusionCallbacksIS1M_NS1Q_17LinearCombinationISI_fSI_fLNS_15FloatRoundStyleE2EEES1N_S1P_JEEENS4_5SM1004TMEM4LOAD26SM100_TMEM_LOAD_32dp32b32xENS4_13SM90_TMA_LOADENS15_INS16_ILi2ELi4ELi3EEES19_NSW_INS5_IJS1A_SG_EEENS5_IJSG_SC_EEEEEEENS4_39AutoVectorizingCopyWithAssumedAlignmentILi128EEENS4_14SM90_TMA_STOREES25_S27_S27_EEEvvEEEEvNT_6ParamsE)
        /*0848*/ 	.short	0x0380
        /*084a*/ 	.short	0x0800


	//----- nvinfo : EIATTR_SW_WAR
	.align		4
.L_55:
        /*084c*/ 	.byte	0x04, 0x36
        /*084e*/ 	.short	(.L_57 - .L_56)
.L_56:
        /*0850*/ 	.word	0x00000008
.L_57:


//--------------------- .nv.callgraph             --------------------------
	.section	.nv.callgraph,"",@"SHT_CUDA_CALLGRAPH"
	.align	4
	.sectionentsize	8
	.align		4
        /*0000*/ 	.word	0x00000000
	.align		4
        /*0004*/ 	.word	0xffffffff
	.align		4
        /*0008*/ 	.word	index@(_ZN7cutlass13device_kernelINS_4gemm6kernel13GemmUniversalIN4cute5tupleIJiiiiEEENS1_10collective13CollectiveMmaINS1_35MainloopSm100TmaUmmaWarpSpecializedILi4ELi2ELi4ENS5_IJNS4_1CILi2EEESB_NSA_ILi1EEEEEEEENS5_IJNSA_ILi128EEENSA_ILi64EEESF_EEENS_12float_e5m2_tENS5_IJlSC_lEEESI_SJ_NS4_8TiledMMAINS4_8MMA_AtomIJNS4_10MMA_TraitsINS4_25SM100_MMA_F8F6F4_2x1SM_SSEJSI_SI_fSF_SG_NS4_17integral_constantINS4_4UMMA5MajorELSQ_0EEESR_NSO_INSP_7ScaleInELSS_0EEEST_EEEEEENS4_6LayoutINS5_IJSC_SC_SC_EEENS5_IJNSA_ILi0EEESY_SY_EEEEENS5_IJNS4_10UnderscoreES11_S11_EEEEENS4_28SM100_TMA_2SM_LOAD_MULTICASTENS4_14ComposedLayoutINS4_7SwizzleILi3ELi4ELi3EEENS4_18smem_ptr_flag_bitsILi8EEENSW_INS5_IJNSA_ILi8EEESF_EEENS5_IJSF_SC_EEEEEEEvNS4_8identityENS4_18SM100_TMA_2SM_LOADES1E_vS1F_EENS_8epilogue10collective18CollectiveEpilogueINS1I_23Sm100TmaWarpSpecializedILi1ELi1ELi32ELb0ELb0EEEJNS5_IJSG_SG_SF_EEENS5_IJNSW_ISG_SC_EES1O_EEESI_SJ_SI_SJ_NS1I_6fusion15FusionCallbacksIS1M_NS1Q_17LinearCombinationISI_fSI_fLNS_15FloatRoundStyleE2EEES1N_S1P_JEEENS4_5SM1004TMEM4LOAD26SM100_TMEM_LOAD_32dp32b32xENS4_13SM90_TMA_LOADENS15_INS16_ILi2ELi4ELi3EEES19_NSW_INS5_IJS1A_SG_EEENS5_IJSG_SC_EEEEEEENS4_39AutoVectorizingCopyWithAssumedAlignmentILi128EEENS4_14SM90_TMA_STOREES25_S27_S27_EEEvvEEEEvNT_6ParamsE)
	.align		4
        /*000c*/ 	.word	index@(__assertfail)
	.align		4
        /*0010*/ 	.word	0x00000000
	.align		4
        /*0014*/ 	.word	0xfffffffe
	.align		4
        /*0018*/ 	.word	0x00000000
	.align		4
        /*001c*/ 	.word	0xfffffffd
	.align		4
        /*0020*/ 	.word	0x00000000
	.align		4
        /*0024*/ 	.word	0xfffffffc


//--------------------- .nv.constant4             --------------------------
	.section	.nv.constant4,"a",@progbits
	.align	8
	.align		8
.nv.constant4:
        /*0000*/ 	.dword	__assertfail
	.align		8
        /*0008*/ 	.dword	__unnamed_1
	.align		8
        /*0010*/ 	.dword	__unnamed_2
	.align		8
        /*0018*/ 	.dword	_ZN40_INTERNAL_97ae6e05_4_k_cu_754c8eb7_102864cuda3std3__45__cpo5beginE
	.align		8
        /*0020*/ 	.dword	_ZN40_INTERNAL_97ae6e05_4_k_cu_754c8eb7_102864cuda3std3__45__cpo3endE
	.align		8
        /*0028*/ 	.dword	_ZN40_INTERNAL_97ae6e05_4_k_cu_754c8eb7_102864cuda3std3__45__cpo6cbeginE
	.align		8
        /*0030*/ 	.dword	_ZN40_INTERNAL_97ae6e05_4_k_cu_754c8eb7_102864cuda3std3__45__cpo4cendE
	.align		8
        /*0038*/ 	.dword	_ZN40_INTERNAL_97ae6e05_4_k_cu_754c8eb7_102864cuda3std3__442_GLOBAL__N__97ae6e05_4_k_cu_754c8eb7_102866ignoreE
	.align		8
        /*0040*/ 	.dword	_ZN40_INTERNAL_97ae6e05_4_k_cu_754c8eb7_102864cuda3std3__419piecewise_constructE
	.align		8
        /*0048*/ 	.dword	_ZN40_INTERNAL_97ae6e05_4_k_cu_754c8eb7_102864cuda3std3__48in_placeE
	.align		8
        /*0050*/ 	.dword	_ZN40_INTERNAL_97ae6e05_4_k_cu_754c8eb7_102864cuda3std6ranges3__45__cpo4swapE
	.align		8
        /*0058*/ 	.dword	_ZN40_INTERNAL_97ae6e05_4_k_cu_754c8eb7_102864cuda3std6ranges3__45__cpo9iter_moveE
	.align		8
        /*0060*/ 	.dword	_ZN40_INTERNAL_97ae6e05_4_k_cu_754c8eb7_102864cute7productE
	.align		8
        /*0068*/ 	.dword	_ZN40_INTERNAL_97ae6e05_4_k_cu_754c8eb7_102864cute1_E
	.align		8
        /*0070*/ 	.dword	$str$25
	.align		8
        /*0078*/ 	.dword	$str$26
	.align		8
        /*0080*/ 	.dword	$str$27
	.align		8
        /*0088*/ 	.dword	$str$28


//--------------------- .text._ZN7cutlass13device_kernelINS_4gemm6kernel13GemmUniversalIN4cute5tupleIJiiiiEEENS1_10collective13CollectiveMmaINS1_35MainloopSm100TmaUmmaWarpSpecializedILi4ELi2ELi4ENS5_IJNS4_1CILi2EEESB_NSA_ILi1EEEEEEEENS5_IJNSA_ILi128EEENSA_ILi64EEESF_EEENS_12float_e5m2_tENS5_IJlSC_lEEESI_SJ_NS4_8TiledMMAINS4_8MMA_AtomIJNS4_10MMA_TraitsINS4_25SM100_MMA_F8F6F4_2x1SM_SSEJSI_SI_fSF_SG_NS4_17integral_constantINS4_4UMMA5MajorELSQ_0EEESR_NSO_INSP_7ScaleInELSS_0EEEST_EEEEEENS4_6LayoutINS5_IJSC_SC_SC_EEENS5_IJNSA_ILi0EEESY_SY_EEEEENS5_IJNS4_10UnderscoreES11_S11_EEEEENS4_28SM100_TMA_2SM_LOAD_MULTICASTENS4_14ComposedLayoutINS4_7SwizzleILi3ELi4ELi3EEENS4_18smem_ptr_flag_bitsILi8EEENSW_INS5_IJNSA_ILi8EEESF_EEENS5_IJSF_SC_EEEEEEEvNS4_8identityENS4_18SM100_TMA_2SM_LOADES1E_vS1F_EENS_8epilogue10collective18CollectiveEpilogueINS1I_23Sm100TmaWarpSpecializedILi1ELi1ELi32ELb0ELb0EEEJNS5_IJSG_SG_SF_EEENS5_IJNSW_ISG_SC_EES1O_EEESI_SJ_SI_SJ_NS1I_6fusion15FusionCallbacksIS1M_NS1Q_17LinearCombinationISI_fSI_fLNS_15FloatRoundStyleE2EEES1N_S1P_JEEENS4_5SM1004TMEM4LOAD26SM100_TMEM_LOAD_32dp32b32xENS4_13SM90_TMA_LOADENS15_INS16_ILi2ELi4ELi3EEES19_NSW_INS5_IJS1A_SG_EEENS5_IJSG_SC_EEEEEEENS4_39AutoVectorizingCopyWithAssumedAlignmentILi128EEENS4_14SM90_TMA_STOREES25_S27_S27_EEEvvEEEEvNT_6ParamsE --------------------------
	.section	.text._ZN7cutlass13device_kernelINS_4gemm6kernel13GemmUniversalIN4cute5tupleIJiiiiEEENS1_10collective13CollectiveMmaINS1_35MainloopSm100TmaUmmaWarpSpecializedILi4ELi2ELi4ENS5_IJNS4_1CILi2EEESB_NSA_ILi1EEEEEEEENS5_IJNSA_ILi128EEENSA_ILi64EEESF_EEENS_12float_e5m2_tENS5_IJlSC_lEEESI_SJ_NS4_8TiledMMAINS4_8MMA_AtomIJNS4_10MMA_TraitsINS4_25SM100_MMA_F8F6F4_2x1SM_SSEJSI_SI_fSF_SG_NS4_17integral_constantINS4_4UMMA5MajorELSQ_0EEESR_NSO_INSP_7ScaleInELSS_0EEEST_EEEEEENS4_6LayoutINS5_IJSC_SC_SC_EEENS5_IJNSA_ILi0EEESY_SY_EEEEENS5_IJNS4_10UnderscoreES11_S11_EEEEENS4_28SM100_TMA_2SM_LOAD_MULTICASTENS4_14ComposedLayoutINS4_7SwizzleILi3ELi4ELi3EEENS4_18smem_ptr_flag_bitsILi8EEENSW_INS5_IJNSA_ILi8EEESF_EEENS5_IJSF_SC_EEEEEEEvNS4_8identityENS4_18SM100_TMA_2SM_LOADES1E_vS1F_EENS_8epilogue10collective18CollectiveEpilogueINS1I_23Sm100TmaWarpSpecializedILi1ELi1ELi32ELb0ELb0EEEJNS5_IJSG_SG_SF_EEENS5_IJNSW_ISG_SC_EES1O_EEESI_SJ_SI_SJ_NS1I_6fusion15FusionCallbacksIS1M_NS1Q_17LinearCombinationISI_fSI_fLNS_15FloatRoundStyleE2EEES1N_S1P_JEEENS4_5SM1004TMEM4LOAD26SM100_TMEM_LOAD_32dp32b32xENS4_13SM90_TMA_LOADENS15_INS16_ILi2ELi4ELi3EEES19_NSW_INS5_IJS1A_SG_EEENS5_IJSG_SC_EEEEEEENS4_39AutoVectorizingCopyWithAssumedAlignmentILi128EEENS4_14SM90_TMA_STOREES25_S27_S27_EEEvvEEEEvNT_6ParamsE,"ax",@progbits
	.align	128
.text._ZN7cutlass13device_kernelINS_4gemm6kernel13GemmUniversalIN4cute5tupleIJiiiiEEENS1_10collective13CollectiveMmaINS1_35MainloopSm100TmaUmmaWarpSpecializedILi4ELi2ELi4ENS5_IJNS4_1CILi2EEESB_NSA_ILi1EEEEEEEENS5_IJNSA_ILi128EEENSA_ILi64EEESF_EEENS_12float_e5m2_tENS5_IJlSC_lEEESI_SJ_NS4_8TiledMMAINS4_8MMA_AtomIJNS4_10MMA_TraitsINS4_25SM100_MMA_F8F6F4_2x1SM_SSEJSI_SI_fSF_SG_NS4_17integral_constantINS4_4UMMA5MajorELSQ_0EEESR_NSO_INSP_7ScaleInELSS_0EEEST_EEEEEENS4_6LayoutINS5_IJSC_SC_SC_EEENS5_IJNSA_ILi0EEESY_SY_EEEEENS5_IJNS4_10UnderscoreES11_S11_EEEEENS4_28SM100_TMA_2SM_LOAD_MULTICASTENS4_14ComposedLayoutINS4_7SwizzleILi3ELi4ELi3EEENS4_18smem_ptr_flag_bitsILi8EEENSW_INS5_IJNSA_ILi8EEESF_EEENS5_IJSF_SC_EEEEEEEvNS4_8identityENS4_18SM100_TMA_2SM_LOADES1E_vS1F_EENS_8epilogue10collective18CollectiveEpilogueINS1I_23Sm100TmaWarpSpecializedILi1ELi1ELi32ELb0ELb0EEEJNS5_IJSG_SG_SF_EEENS5_IJNSW_ISG_SC_EES1O_EEESI_SJ_SI_SJ_NS1I_6fusion15FusionCallbacksIS1M_NS1Q_17LinearCombinationISI_fSI_fLNS_15FloatRoundStyleE2EEES1N_S1P_JEEENS4_5SM1004TMEM4LOAD26SM100_TMEM_LOAD_32dp32b32xENS4_13SM90_TMA_LOADENS15_INS16_ILi2ELi4ELi3EEES19_NSW_INS5_IJS1A_SG_EEENS5_IJSG_SC_EEEEEEENS4_39AutoVectorizingCopyWithAssumedAlignmentILi128EEENS4_14SM90_TMA_STOREES25_S27_S27_EEEvvEEEEvNT_6ParamsE:
        .type           _ZN7cutlass13device_kernelINS_4gemm6kernel13GemmUniversalIN4cute5tupleIJiiiiEEENS1_10collective13CollectiveMmaINS1_35MainloopSm100TmaUmmaWarpSpecializedILi4ELi2ELi4ENS5_IJNS4_1CILi2EEESB_NSA_ILi1EEEEEEEENS5_IJNSA_ILi128EEENSA_ILi64EEESF_EEENS_12float_e5m2_tENS5_IJlSC_lEEESI_SJ_NS4_8TiledMMAINS4_8MMA_AtomIJNS4_10MMA_TraitsINS4_25SM100_MMA_F8F6F4_2x1SM_SSEJSI_SI_fSF_SG_NS4_17integral_constantINS4_4UMMA5MajorELSQ_0EEESR_NSO_INSP_7ScaleInELSS_0EEEST_EEEEEENS4_6LayoutINS5_IJSC_SC_SC_EEENS5_IJNSA_ILi0EEESY_SY_EEEEENS5_IJNS4_10UnderscoreES11_S11_EEEEENS4_28SM100_TMA_2SM_LOAD_MULTICASTENS4_14ComposedLayoutINS4_7SwizzleILi3ELi4ELi3EEENS4_18smem_ptr_flag_bitsILi8EEENSW_INS5_IJNSA_ILi8EEESF_EEENS5_IJSF_SC_EEEEEEEvNS4_8identityENS4_18SM100_TMA_2SM_LOADES1E_vS1F_EENS_8epilogue10collective18CollectiveEpilogueINS1I_23Sm100TmaWarpSpecializedILi1ELi1ELi32ELb0ELb0EEEJNS5_IJSG_SG_SF_EEENS5_IJNSW_ISG_SC_EES1O_EEESI_SJ_SI_SJ_NS1I_6fusion15FusionCallbacksIS1M_NS1Q_17LinearCombinationISI_fSI_fLNS_15FloatRoundStyleE2EEES1N_S1P_JEEENS4_5SM1004TMEM4LOAD26SM100_TMEM_LOAD_32dp32b32xENS4_13SM90_TMA_LOADENS15_INS16_ILi2ELi4ELi3EEES19_NSW_INS5_IJS1A_SG_EEENS5_IJSG_SC_EEEEEEENS4_39AutoVectorizingCopyWithAssumedAlignmentILi128EEENS4_14SM90_TMA_STOREES25_S27_S27_EEEvvEEEEvNT_6ParamsE,@function
        .size           _ZN7cutlass13device_kernelINS_4gemm6kernel13GemmUniversalIN4cute5tupleIJiiiiEEENS1_10collective13CollectiveMmaINS1_35MainloopSm100TmaUmmaWarpSpecializedILi4ELi2ELi4ENS5_IJNS4_1CILi2EEESB_NSA_ILi1EEEEEEEENS5_IJNSA_ILi128EEENSA_ILi64EEESF_EEENS_12float_e5m2_tENS5_IJlSC_lEEESI_SJ_NS4_8TiledMMAINS4_8MMA_AtomIJNS4_10MMA_TraitsINS4_25SM100_MMA_F8F6F4_2x1SM_SSEJSI_SI_fSF_SG_NS4_17integral_constantINS4_4UMMA5MajorELSQ_0EEESR_NSO_INSP_7ScaleInELSS_0EEEST_EEEEEENS4_6LayoutINS5_IJSC_SC_SC_EEENS5_IJNSA_ILi0EEESY_SY_EEEEENS5_IJNS4_10UnderscoreES11_S11_EEEEENS4_28SM100_TMA_2SM_LOAD_MULTICASTENS4_14ComposedLayoutINS4_7SwizzleILi3ELi4ELi3EEENS4_18smem_ptr_flag_bitsILi8EEENSW_INS5_IJNSA_ILi8EEESF_EEENS5_IJSF_SC_EEEEEEEvNS4_8identityENS4_18SM100_TMA_2SM_LOADES1E_vS1F_EENS_8epilogue10collective18CollectiveEpilogueINS1I_23Sm100TmaWarpSpecializedILi1ELi1ELi32ELb0ELb0EEEJNS5_IJSG_SG_SF_EEENS5_IJNSW_ISG_SC_EES1O_EEESI_SJ_SI_SJ_NS1I_6fusion15FusionCallbacksIS1M_NS1Q_17LinearCombinationISI_fSI_fLNS_15FloatRoundStyleE2EEES1N_S1P_JEEENS4_5SM1004TMEM4LOAD26SM100_TMEM_LOAD_32dp32b32xENS4_13SM90_TMA_LOADENS15_INS16_ILi2ELi4ELi3EEES19_NSW_INS5_IJS1A_SG_EEENS5_IJSG_SC_EEEEEEENS4_39AutoVectorizingCopyWithAssumedAlignmentILi128EEENS4_14SM90_TMA_STOREES25_S27_S27_EEEvvEEEEvNT_6ParamsE,(.L_x_149 - _ZN7cutlass13device_kernelINS_4gemm6kernel13GemmUniversalIN4cute5tupleIJiiiiEEENS1_10collective13CollectiveMmaINS1_35MainloopSm100TmaUmmaWarpSpecializedILi4ELi2ELi4ENS5_IJNS4_1CILi2EEESB_NSA_ILi1EEEEEEEENS5_IJNSA_ILi128EEENSA_ILi64EEESF_EEENS_12float_e5m2_tENS5_IJlSC_lEEESI_SJ_NS4_8TiledMMAINS4_8MMA_AtomIJNS4_10MMA_TraitsINS4_25SM100_MMA_F8F6F4_2x1SM_SSEJSI_SI_fSF_SG_NS4_17integral_constantINS4_4UMMA5MajorELSQ_0EEESR_NSO_INSP_7ScaleInELSS_0EEEST_EEEEEENS4_6LayoutINS5_IJSC_SC_SC_EEENS5_IJNSA_ILi0EEESY_SY_EEEEENS5_IJNS4_10UnderscoreES11_S11_EEEEENS4_28SM100_TMA_2SM_LOAD_MULTICASTENS4_14ComposedLayoutINS4_7SwizzleILi3ELi4ELi3EEENS4_18smem_ptr_flag_bitsILi8EEENSW_INS5_IJNSA_ILi8EEESF_EEENS5_IJSF_SC_EEEEEEEvNS4_8identityENS4_18SM100_TMA_2SM_LOADES1E_vS1F_EENS_8epilogue10collective18CollectiveEpilogueINS1I_23Sm100TmaWarpSpecializedILi1ELi1ELi32ELb0ELb0EEEJNS5_IJSG_SG_SF_EEENS5_IJNSW_ISG_SC_EES1O_EEESI_SJ_SI_SJ_NS1I_6fusion15FusionCallbacksIS1M_NS1Q_17LinearCombinationISI_fSI_fLNS_15FloatRoundStyleE2EEES1N_S1P_JEEENS4_5SM1004TMEM4LOAD26SM100_TMEM_LOAD_32dp32b32xENS4_13SM90_TMA_LOADENS15_INS16_ILi2ELi4ELi3EEES19_NSW_INS5_IJS1A_SG_EEENS5_IJSG_SC_EEEEEEENS4_39AutoVectorizingCopyWithAssumedAlignmentILi128EEENS4_14SM90_TMA_STOREES25_S27_S27_EEEvvEEEEvNT_6ParamsE)
        .other          _ZN7cutlass13device_kernelINS_4gemm6kernel13GemmUniversalIN4cute5tupleIJiiiiEEENS1_10collective13CollectiveMmaINS1_35MainloopSm100TmaUmmaWarpSpecializedILi4ELi2ELi4ENS5_IJNS4_1CILi2EEESB_NSA_ILi1EEEEEEEENS5_IJNSA_ILi128EEENSA_ILi64EEESF_EEENS_12float_e5m2_tENS5_IJlSC_lEEESI_SJ_NS4_8TiledMMAINS4_8MMA_AtomIJNS4_10MMA_TraitsINS4_25SM100_MMA_F8F6F4_2x1SM_SSEJSI_SI_fSF_SG_NS4_17integral_constantINS4_4UMMA5MajorELSQ_0EEESR_NSO_INSP_7ScaleInELSS_0EEEST_EEEEEENS4_6LayoutINS5_IJSC_SC_SC_EEENS5_IJNSA_ILi0EEESY_SY_EEEEENS5_IJNS4_10UnderscoreES11_S11_EEEEENS4_28SM100_TMA_2SM_LOAD_MULTICASTENS4_14ComposedLayoutINS4_7SwizzleILi3ELi4ELi3EEENS4_18smem_ptr_flag_bitsILi8EEENSW_INS5_IJNSA_ILi8EEESF_EEENS5_IJSF_SC_EEEEEEEvNS4_8identityENS4_18SM100_TMA_2SM_LOADES1E_vS1F_EENS_8epilogue10collective18CollectiveEpilogueINS1I_23Sm100TmaWarpSpecializedILi1ELi1ELi32ELb0ELb0EEEJNS5_IJSG_SG_SF_EEENS5_IJNSW_ISG_SC_EES1O_EEESI_SJ_SI_SJ_NS1I_6fusion15FusionCallbacksIS1M_NS1Q_17LinearCombinationISI_fSI_fLNS_15FloatRoundStyleE2EEES1N_S1P_JEEENS4_5SM1004TMEM4LOAD26SM100_TMEM_LOAD_32dp32b32xENS4_13SM90_TMA_LOADENS15_INS16_ILi2ELi4ELi3EEES19_NSW_INS5_IJS1A_SG_EEENS5_IJSG_SC_EEEEEEENS4_39AutoVectorizingCopyWithAssumedAlignmentILi128EEENS4_14SM90_TMA_STOREES25_S27_S27_EEEvvEEEEvNT_6ParamsE,@"STO_CUDA_ENTRY STV_DEFAULT"
_ZN7cutlass13device_kernelINS_4gemm6kernel13GemmUniversalIN4cute5tupleIJiiiiEEENS1_10collective13CollectiveMmaINS1_35MainloopSm100TmaUmmaWarpSpecializedILi4ELi2ELi4ENS5_IJNS4_1CILi2EEESB_NSA_ILi1EEEEEEEENS5_IJNSA_ILi128EEENSA_ILi64EEESF_EEENS_12float_e5m2_tENS5_IJlSC_lEEESI_SJ_NS4_8TiledMMAINS4_8MMA_AtomIJNS4_10MMA_TraitsINS4_25SM100_MMA_F8F6F4_2x1SM_SSEJSI_SI_fSF_SG_NS4_17integral_constantINS4_4UMMA5MajorELSQ_0EEESR_NSO_INSP_7ScaleInELSS_0EEEST_EEEEEENS4_6LayoutINS5_IJSC_SC_SC_EEENS5_IJNSA_ILi0EEESY_SY_EEEEENS5_IJNS4_10UnderscoreES11_S11_EEEEENS4_28SM100_TMA_2SM_LOAD_MULTICASTENS4_14ComposedLayoutINS4_7SwizzleILi3ELi4ELi3EEENS4_18smem_ptr_flag_bitsILi8EEENSW_INS5_IJNSA_ILi8EEESF_EEENS5_IJSF_SC_EEEEEEEvNS4_8identityENS4_18SM100_TMA_2SM_LOADES1E_vS1F_EENS_8epilogue10collective18CollectiveEpilogueINS1I_23Sm100TmaWarpSpecializedILi1ELi1ELi32ELb0ELb0EEEJNS5_IJSG_SG_SF_EEENS5_IJNSW_ISG_SC_EES1O_EEESI_SJ_SI_SJ_NS1I_6fusion15FusionCallbacksIS1M_NS1Q_17LinearCombinationISI_fSI_fLNS_15FloatRoundStyleE2EEES1N_S1P_JEEENS4_5SM1004TMEM4LOAD26SM100_TMEM_LOAD_32dp32b32xENS4_13SM90_TMA_LOADENS15_INS16_ILi2ELi4ELi3EEES19_NSW_INS5_IJS1A_SG_EEENS5_IJSG_SC_EEEEEEENS4_39AutoVectorizingCopyWithAssumedAlignmentILi128EEENS4_14SM90_TMA_STOREES25_S27_S27_EEEvvEEEEvNT_6ParamsE:
[----:B------:R-:W1:Y:S01]  /*0000*/  LDC R1, c[0x0][0x37c] ;  /* 0x0000df00ff017b82 */ /* 0x000e620000000800 */
[----:B------:R-:W2:Y:S01]  /*0010*/  S2R R69, SR_TID.X ;  /* 0x0000000000457919 */ /* 0x000ea20000002100 */
[----:B------:R-:W3:Y:S06]  /*0020*/  LDCU.64 UR8, c[0x0][0x890] ;  /* 0x00011200ff0877ac */ /* 0x000eec0008000a00 */
[----:B------:R-:W4:Y:S01]  /*0030*/  S2UR UR4, SR_CgaCtaId ;  /* 0x00000000000479c3 */ /* 0x000f220000008800 */
[----:B------:R-:W-:Y:S02]  /*0040*/  PRMT R80, RZ, 0x7610, R80 ;  /* 0x00007610ff507816 */ /* 0x000fe40000000050 */
[----:B------:R-:W-:Y:S01]  /*0050*/  ELECT P1, URZ, PT ;  /* 0x0000000000ff782f */ /* 0x000fe20003820000 */
[----:B---3--:R-:W-:-:S04]  /*0060*/  UISETP.NE.U32.AND UP0, UPT, UR8, URZ, UPT ;  /* 0x000000ff0800728c */ /* 0x008fc8000bf05070 */
[----:B------:R-:W-:Y:S02]  /*0070*/  UISETP.NE.AND.EX UP0, UPT, UR9, URZ, UPT, UP0 ;  /* 0x000000ff0900728c */ /* 0x000fe4000bf05300 */
[----:B----4-:R-:W-:Y:S02]  /*0080*/  ULOP3.LUT UR48, UR4, 0x1, URZ, 0xc0, !UPT ;  /* 0x0000000104307892 */ /* 0x010fe4000f8ec0ff */
[----:B------:R-:W-:Y:S01]  /*0090*/  ULOP3.LUT UR47, UR4, 0x1, URZ, 0x3c, !UPT ;  /* 0x00000001042f7892 */ /* 0x000fe2000f8e3cff */
[----:B--2---:R-:W-:-:S05]  /*00a0*/  SHF.R.U32.HI R81, RZ, 0x5, R69 ;  /* 0x00000005ff517819 */ /* 0x004fca0000011645 */
[----:B------:R-:W2:Y:S02]  /*00b0*/  SHFL.IDX PT, R0, R81, RZ, 0x1f ;  /* 0x00001fff51007589 */ /* 0x000ea400000e0000 */
[----:B--2---:R-:W-:Y:S01]  /*00c0*/  R2UR UR13, R0 ;  /* 0x00000000000d72ca */ /* 0x004fe200000e0000 */
[----:B-1----:R-:W-:-:S14]  /*00d0*/  BRA.U UP0, `(.L_x_0) ;  /* 0x0000000100307547 */ /* 0x002fdc000b800000 */
[----:B------:R-:W1:Y:S02]  /*00e0*/  LDCU.64 UR4, c[0x0][0x888] ;  /* 0x00011100ff0477ac */ /* 0x000e640008000a00 */
[----:B-1----:R-:W-:-:S04]  /*00f0*/  UISETP.NE.U32.AND UP0, UPT, UR4, URZ, UPT ;  /* 0x000000ff0400728c */ /* 0x002fc8000bf05070 */
[----:B------:R-:W-:-:S09]  /*0100*/  UISETP.NE.AND.EX UP0, UPT, UR5, URZ, UPT, UP0 ;  /* 0x000000ff0500728c */ /* 0x000fd2000bf05300 */
[----:B------:R-:W-:Y:S05]  /*0110*/  BRA.U !UP0, `(.L_x_1) ;  /* 0x0000000108147547 */ /* 0x000fea000b800000 */
[----:B------:R-:W1:Y:S01]  /*0120*/  LDC.64 R2, c[0x0][0x888] ;  /* 0x00022200ff027b82 */ /* 0x000e620000000a00 */
[----:B------:R-:W1:Y:S02]  /*0130*/  LDCU.64 UR4, c[0x0][0x358] ;  /* 0x00006b00ff0477ac */ /* 0x000e640008000a00 */
[----:B-1----:R1:W5:Y:S01]  /*0140*/  LDG.E R39, desc[UR4][R2.64] ;  /* 0x0000000402277981 */ /* 0x002362000c1e1900 */
[----:B------:R-:W-:Y:S01]  /*0150*/  HFMA2 R80, -RZ, RZ, 0, 5.9604644775390625e-08 ;  /* 0x00000001ff507431 */ /* 0x000fe200000001ff */
[----:B------:R-:W-:Y:S05]  /*0160*/  BRA `(.L_x_0) ;  /* 0x00000000000c7947 */ /* 0x000fea0003800000 */
.L_x_1:
[----:B------:R-:W1:Y:S01]  /*0170*/  LDCU UR4, c[0x0][0x880] ;  /* 0x00011000ff0477ac */ /* 0x000e620008000800 */
[----:B------:R-:W-:Y:S01]  /*0180*/  HFMA2 R80, -RZ, RZ, 0, 5.9604644775390625e-08 ;  /* 0x00000001ff507431 */ /* 0x000fe200000001ff */
[----:B-1----:R-:W-:-:S07]  /*0190*/  MOV R39, UR4 ;  /* 0x0000000400277c02 */ /* 0x002fce0008000f00 */
.L_x_0:
[----:B------:R-:W2:Y:S02]  /*01a0*/  LDCU.64 UR4, c[0x0][0x8b0] ;  /* 0x00011600ff0477ac */ /* 0x000ea40008000a00 */
[----:B--2---:R-:W-:-:S04]  /*01b0*/  UISETP.NE.U32.AND UP0, UPT, UR4, URZ, UPT ;  /* 0x000000ff0400728c */ /* 0x004fc8000bf05070 */
[----:B------:R-:W-:-:S09]  /*01c0*/  UISETP.NE.AND.EX UP0, UPT, UR5, URZ, UPT, UP0 ;  /* 0x000000ff0500728c */ /* 0x000fd2000bf05300 */
[----:B------:R-:W-:Y:S05]  /*01d0*/  BRA.U UP0, `(.L_x_2) ;  /* 0x0000000100287547 */ /* 0x000fea000b800000 */
[----:B------:R-:W2:Y:S02]  /*01e0*/  LDCU.64 UR4, c[0x0][0x8a8] ;  /* 0x00011500ff0477ac */ /* 0x000ea40008000a00 */
[----:B--2---:R-:W-:-:S04]  /*01f0*/  UISETP.NE.U32.AND UP0, UPT, UR4, URZ, UPT ;  /* 0x000000ff0400728c */ /* 0x004fc8000bf05070 */
[----:B------:R-:W-:-:S09]  /*0200*/  UISETP.NE.AND.EX UP0, UPT, UR5, URZ, UPT, UP0 ;  /* 0x000000ff0500728c */ /* 0x000fd2000bf05300 */
[----:B------:R-:W-:Y:S05]  /*0210*/  BRA.U !UP0, `(.L_x_3) ;  /* 0x0000000108107547 */ /* 0x000fea000b800000 */
[----:B-1----:R-:W1:Y:S01]  /*0220*/  LDC.64 R2, c[0x0][0x8a8] ;  /* 0x00022a00ff027b82 */ /* 0x002e620000000a00 */
[----:B------:R-:W1:Y:S02]  /*0230*/  LDCU.64 UR4, c[0x0][0x358] ;  /* 0x00006b00ff0477ac */ /* 0x000e640008000a00 */
[----:B-1----:R2:W5:Y:S01]  /*0240*/  LDG.E R38, desc[UR4][R2.64] ;  /* 0x0000000402267981 */ /* 0x002562000c1e1900 */
[----:B------:R-:W-:Y:S05]  /*0250*/  BRA `(.L_x_2) ;  /* 0x0000000000087947 */ /* 0x000fea0003800000 */
.L_x_3:
[----:B------:R-:W2:Y:S02]  /*0260*/  LDCU UR4, c[0x0][0x8a0] ;  /* 0x00011400ff0477ac */ /* 0x000ea40008000800 */
[----:B--2---:R-:W-:Y:S02]  /*0270*/  MOV R38, UR4 ;  /* 0x0000000400267c02 */ /* 0x004fe40008000f00 */
.L_x_2:
[----:B------:R-:W-:Y:S01]  /*0280*/  IMAD.U32 R0, RZ, RZ, UR13 ;  /* 0x0000000dff007e24 */ /* 0x000fe2000f8e00ff */
[----:B------:R-:W-:Y:S04]  /*0290*/  BSSY.RECONVERGENT B0, `(.L_x_4) ;  /* 0x000000c000007945 */ /* 0x000fe80003800200 */
[C---:B------:R-:W-:Y:S02]  /*02a0*/  ISETP.NE.OR P2, PT, R0.reuse, 0x1, !P1 ;  /* 0x000000010000780c */ /* 0x040fe40004f45670 */
[----:B------:R-:W-:-:S11]  /*02b0*/  ISETP.NE.OR P0, PT, R0, 0x3, !P1 ;  /* 0x000000030000780c */ /* 0x000fd60004f05670 */
[----:B------:R-:W-:Y:S05]  /*02c0*/  @P2 BRA `(.L_x_5) ;  /* 0x0000000000202947 */ /* 0x000fea0003800000 */
[----:B------:R-:W3:Y:S02]  /*02d0*/  LDCU.64 UR4, c[0x0][0x348] ;  /* 0x00006900ff0477ac */ /* 0x000ee40008000a00 */
[----:B---3--:R-:W-:Y:S02]  /*02e0*/  UIADD3 UR6, UP1, UPT, UR4, 0x80, URZ ;  /* 0x0000008004067890 */ /* 0x008fe4000ff3e0ff */
[----:B------:R-:W-:Y:S02]  /*02f0*/  UIADD3 UR4, UP0, UPT, UR4, 0x180, URZ ;  /* 0x0000018004047890 */ /* 0x000fe4000ff1e0ff */
[----:B------:R-:W-:Y:S02]  /*0300*/  UIADD3.X UR7, UPT, UPT, URZ, UR5, URZ, UP1, !UPT ;  /* 0x00000005ff077290 */ /* 0x000fe40008ffe4ff */
[----:B------:R-:W-:-:S07]  /*0310*/  UIADD3.X UR5, UPT, UPT, URZ, UR5, URZ, UP0, !UPT ;  /* 0x00000005ff057290 */ /* 0x000fce00087fe4ff */
[----:B------:R3:W-:Y:S02]  /*0320*/  UTMACCTL.PF [UR6] ;  /* 0x00000000060079b9 */ /* 0x0007e40008040000 */
[----:B------:R3:W-:Y:S02]  /*0330*/  UTMACCTL.PF [UR4] ;  /* 0x00000000040079b9 */ /* 0x0007e40008040000 */
[----:B---3--:R-:W-:Y:S01]  /*0340*/  NOP ;  /* 0x0000000000007918 */ /* 0x008fe20000000000 */
.L_x_5:
[----:B------:R-:W-:Y:S05]  /*0350*/  BSYNC.RECONVERGENT B0 ;  /* 0x0000000000007941 */ /* 0x000fea0003800200 */
.L_x_4:
[----:B------:R-:W-:Y:S04]  /*0360*/  BSSY.RECONVERGENT B0, `(.L_x_6) ;  /* 0x000000a000007945 */ /* 0x000fe80003800200 */
        /* <DEDUP_REMOVED lines=9> */
.L_x_7:
[----:B------:R-:W-:Y:S05]  /*0400*/  BSYNC.RECONVERGENT B0 ;  /* 0x0000000000007941 */ /* 0x000fea0003800200 */
.L_x_6:
[----:B------:R-:W3:Y:S01]  /*0410*/  LDCU.64 UR4, c[0x0][0x888] ;  /* 0x00011100ff0477ac */ /* 0x000ee20008000a00 */
[----:B------:R-:W-:Y:S02]  /*0420*/  UISETP.EQ.U32.AND UP1, UPT, UR8, URZ, UPT ;  /* 0x000000ff0800728c */ /* 0x000fe4000bf22070 */
[----:B------:R-:W-:Y:S02]  /*0430*/  UPLOP3.LUT UP3, UPT, UPT, UPT, UPT, 0x80, 0x8 ;  /* 0x000000000008789c */ /* 0x000fe40003f6f070 */
[----:B---3--:R-:W-:-:S04]  /*0440*/  UISETP.NE.U32.AND UP0, UPT, UR4, URZ, UPT ;  /* 0x000000ff0400728c */ /* 0x008fc8000bf05070 */
[----:B------:R-:W-:-:S04]  /*0450*/  UISETP.NE.AND.EX UP0, UPT, UR5, URZ, UPT, UP0 ;  /* 0x000000ff0500728c */ /* 0x000fc8000bf05300 */
[----:B------:R-:W-:-:S04]  /*0460*/  UISETP.EQ.OR.EX UP2, UPT, UR9, URZ, !UP0, UP1 ;  /* 0x000000ff0900728c */ /* 0x000fc8000c742710 */
[----:B------:R-:W-:-:S05]  /*0470*/  UP2UR UR60, UPR, URZ, 0x4 ;  /* 0x00000004ff3c7883 */ /* 0x000fca0008000000 */
[----:B------:R-:W-:Y:S07]  /*0480*/  BRA.U !UP2, `(.L_x_8) ;  /* 0x000000010a207547 */ /* 0x000fee000b800000 */
[----:B------:R-:W-:Y:S01]  /*0490*/  UISETP.NE.U32.AND UP1, UPT, UR8, URZ, UPT ;  /* 0x000000ff0800728c */ /* 0x000fe2000bf25070 */
[----:B-----5:R-:W-:Y:S01]  /*04a0*/  FSETP.NEU.AND P0, PT, R39, RZ, PT ;  /* 0x000000ff2700720b */ /* 0x020fe20003f0d000 */
[----:B------:R-:W-:Y:S02]  /*04b0*/  USEL UR4, URZ, 0xffffffff, UP0 ;  /* 0xffffffffff047887 */ /* 0x000fe40008000000 */
[----:B------:R-:W-:-:S10]  /*04c0*/  UISETP.NE.AND.EX UP1, UPT, UR9, URZ, UPT, UP1 ;  /* 0x000000ff0900728c */ /* 0x000fd4000bf25310 */
[----:B------:R-:W-:Y:S01]  /*04d0*/  VOTEU.ANY UP0, P0 ;  /* 0x0000000000ff7886 */ /* 0x000fe20000000100 */
[----:B------:R-:W-:-:S04]  /*04e0*/  @!UP1 USEL UR4, URZ, 0xffffffff, UP0 ;  /* 0xffffffffff049887 */ /* 0x000fc80008000000 */
[----:B------:R-:W-:-:S04]  /*04f0*/  ULOP3.LUT UR4, UR4, 0x1, URZ, 0xc0, !UPT ;  /* 0x0000000104047892 */ /* 0x000fc8000f8ec0ff */
[----:B------:R-:W-:-:S11]  /*0500*/  UISETP.NE.U32.AND UP3, UPT, UR4, 0x1, UPT ;  /* 0x000000010400788c */ /* 0x000fd6000bf65070 */
.L_x_8:
[----:B------:R-:W3:Y:S01]  /*0510*/  SHFL.IDX PT, R0, R81, RZ, 0x1f ;  /* 0x00001fff51007589 */ /* 0x000ee200000e0000 */
[----:B------:R-:W-:-:S04]  /*0520*/  UISETP.NE.AND UP0, UPT, UR13, 0x2, UPT ;  /* 0x000000020d00788c */ /* 0x000fc8000bf05270 */
[----:B------:R-:W-:Y:S02]  /*0530*/  UISETP.EQ.AND UP1, UPT, UR48, URZ, !UP0 ;  /* 0x000000ff3000728c */ /* 0x000fe4000c722270 */
[----:B------:R-:W-:-:S04]  /*0540*/  USEL UR34, URZ, 0x1, UP0 ;  /* 0x00000001ff227887 */ /* 0x000fc80008000000 */
[----:B------:R-:W-:Y:S02]  /*0550*/  PLOP3.LUT P3, PT, P1, PT, UP1, 0x80, 0x8 ;  /* 0x000000000008781c */ /* 0x000fe40000f6f018 */
[----:B---3--:R-:W-:-:S13]  /*0560*/  ISETP.NE.AND P0, PT, R0, RZ, PT ;  /* 0x000000ff0000720c */ /* 0x008fda0003f05270 */
[----:B------:R-:W-:Y:S05]  /*0570*/  @P0 BRA `(.L_x_9) ;  /* 0x0000000000580947 */ /* 0x000fea0003800000 */
[----:B------:R-:W3:Y:S01]  /*0580*/  S2UR UR5, SR_CgaCtaId ;  /* 0x00000000000579c3 */ /* 0x000ee20000008800 */
[----:B------:R-:W-:Y:S01]  /*0590*/  UMOV UR4, 0x400 ;  /* 0x0000040000047882 */ /* 0x000fe20000000000 */
[----:B------:R-:W-:Y:S01]  /*05a0*/  UMOV UR8, 0x1 ;  /* 0x0000000100087882 */ /* 0x000fe20000000000 */
[----:B------:R-:W-:Y:S01]  /*05b0*/  UMOV UR6, 0x2 ;  /* 0x0000000200067882 */ /* 0x000fe20000000000 */
[----:B------:R-:W-:-:S04]  /*05c0*/  UIADD3 UR8, UPT, UPT, -UR8, 0x100000, URZ ;  /* 0x0010000008087890 */ /* 0x000fc8000fffe1ff */
[----:B------:R-:W-:Y:S02]  /*05d0*/  USHF.L.U32 UR9, UR8, 0xb, URZ ;  /* 0x0000000b08097899 */ /* 0x000fe400080006ff */
[----:B------:R-:W-:Y:S02]  /*05e0*/  USHF.L.U32 UR8, UR8, 0x1, URZ ;  /* 0x0000000108087899 */ /* 0x000fe400080006ff */
[----:B------:R-:W-:-:S04]  /*05f0*/  UIADD3 UR6, UPT, UPT, -UR6, 0x100000, URZ ;  /* 0x0010000006067890 */ /* 0x000fc8000fffe1ff */
[----:B------:R-:W-:Y:S02]  /*0600*/  USHF.L.U32 UR7, UR6, 0xb, URZ ;  /* 0x0000000b06077899 */ /* 0x000fe400080006ff */
[----:B------:R-:W-:Y:S01]  /*0610*/  USHF.L.U32 UR6, UR6, 0x1, URZ ;  /* 0x0000000106067899 */ /* 0x000fe200080006ff */
[----:B------:R-:W-:Y:S01]  /*0620*/  ELECT P0, URZ, PT ;  /* 0x0000000000ff782f */ /* 0x000fe20003800000 */
[----:B---3--:R-:W-:Y:S01]  /*0630*/  ULEA UR4, UR5, UR4, 0x18 ;  /* 0x0000000405047291 */ /* 0x008fe2000f8ec0ff */
[----:B------:R-:W3:Y:S11]  /*0640*/  FENCE.VIEW.ASYNC.S ;  /* 0x00000000000073c6 */ /* 0x000ef60000000000 */
[----:B---3--:R3:W4:Y:S01]  /*0650*/  SYNCS.EXCH.64 URZ, [UR4], UR8 ;  /* 0x0000000804ff75b2 */ /* 0x0087220008000100 */
[----:B------:R3:W1:Y:S01]  /*0660*/  SYNCS.EXCH.64 URZ, [UR4+0x20], UR6 ;  /* 0x0000200604ff75b2 */ /* 0x0006620008000100 */
[----:B------:R3:W1:Y:S01]  /*0670*/  SYNCS.EXCH.64 URZ, [UR4+0x8], UR8 ;  /* 0x0000080804ff75b2 */ /* 0x0006620008000100 */
[----:B------:R3:W1:Y:S01]  /*0680*/  SYNCS.EXCH.64 URZ, [UR4+0x28], UR6 ;  /* 0x0000280604ff75b2 */ /* 0x0006620008000100 */
[----:B------:R3:W1:Y:S01]  /*0690*/  SYNCS.EXCH.64 URZ, [UR4+0x10], UR8 ;  /* 0x0000100804ff75b2 */ /* 0x0006620008000100 */
[----:B------:R3:W1:Y:S01]  /*06a0*/  SYNCS.EXCH.64 URZ, [UR4+0x30], UR6 ;  /* 0x0000300604ff75b2 */ /* 0x0006620008000100 */
[----:B------:R3:W1:Y:S01]  /*06b0*/  SYNCS.EXCH.64 URZ, [UR4+0x18], UR8 ;  /* 0x0000180804ff75b2 */ /* 0x0006620008000100 */
[----:B------:R3:W1:Y:S01]  /*06c0*/  SYNCS.EXCH.64 URZ, [UR4+0x38], UR6 ;  /* 0x0000380604ff75b2 */ /* 0x0006620008000100 */
[----:B------:R-:W-:Y:S01]  /*06d0*/  NOP ;  /* 0x0000000000007918 */ /* 0x000fe20000000000 */
.L_x_9:
[----:B------:R-:W2:Y:S01]  /*06e0*/  SHFL.IDX PT, R0, R81, RZ, 0x1f ;  /* 0x00001fff51007589 */ /* 0x000ea200000e0000 */
[----:B------:R-:W-:Y:S01]  /*06f0*/  NOP ;  /* 0x0000000000007918 */ /* 0x000fe20000000000 */
[----:B--2---:R-:W-:-:S13]  /*0700*/  ISETP.NE.AND P0, PT, R0, 0x1, PT ;  /* 0x000000010000780c */ /* 0x004fda0003f05270 */
[----:B------:R-:W-:Y:S05]  /*0710*/  @P0 BRA `(.L_x_10) ;  /* 0x0000000000400947 */ /* 0x000fea0003800000 */
[----:B------:R-:W2:Y:S01]  /*0720*/  S2UR UR5, SR_CgaCtaId ;  /* 0x00000000000579c3 */ /* 0x000ea20000008800 */
[----:B---3--:R-:W-:Y:S01]  /*0730*/  UMOV UR4, 0x400 ;  /* 0x0000040000047882 */ /* 0x008fe20000000000 */
        /* <DEDUP_REMOVED lines=9> */
[----:B--2---:R-:W-:Y:S01]  /*07d0*/  ULEA UR4, UR5, UR4, 0x18 ;  /* 0x0000000405047291 */ /* 0x004fe2000f8ec0ff */
[----:B------:R-:W2:Y:S11]  /*07e0*/  FENCE.VIEW.ASYNC.S ;  /* 0x00000000000073c6 */ /* 0x000eb60000000000 */
[----:B--2---:R2:W3:Y:S01]  /*07f0*/  SYNCS.EXCH.64 URZ, [UR4+0x40], UR8 ;  /* 0x0000400804ff75b2 */ /* 0x0044e20008000100 */
[----:B------:R2:W1:Y:S01]  /*0800*/  SYNCS.EXCH.64 URZ, [UR4+0x48], UR6 ;  /* 0x0000480604ff75b2 */ /* 0x0004620008000100 */
[----:B------:R-:W-:Y:S01]  /*0810*/  NOP ;  /* 0x0000000000007918 */ /* 0x000fe20000000000 */
.L_x_10:
[----:B------:R-:W4:Y:S01]  /*0820*/  SHFL.IDX PT, R0, R81, RZ, 0x1f ;  /* 0x00001fff51007589 */ /* 0x000f2200000e0000 */
[----:B------:R-:W-:Y:S01]  /*0830*/  NOP ;  /* 0x0000000000007918 */ /* 0x000fe20000000000 */
[----:B----4-:R-:W-:-:S13]  /*0840*/  ISETP.NE.AND P0, PT, R0, 0x3, PT ;  /* 0x000000030000780c */ /* 0x010fda0003f05270 */
[----:B------:R-:W-:Y:S05]  /*0850*/  @P0 BRA `(.L_x_11) ;  /* 0x0000000000300947 */ /* 0x000fea0003800000 */
[----:B------:R-:W4:Y:S01]  /*0860*/  S2UR UR5, SR_CgaCtaId ;  /* 0x00000000000579c3 */ /* 0x000f220000008800 */
[----:B--23--:R-:W-:Y:S01]  /*0870*/  UMOV UR6, 0x400 ;  /* 0x0000040000067882 */ /* 0x00cfe20000000000 */
[----:B------:R-:W-:Y:S01]  /*0880*/  UMOV UR4, 0x20 ;  /* 0x0000002000047882 */ /* 0x000fe20000000000 */
[----:B------:R-:W-:Y:S01]  /*0890*/  ELECT P0, URZ, PT ;  /* 0x0000000000ff782f */ /* 0x000fe20003800000 */
[----:B----4-:R-:W-:Y:S02]  /*08a0*/  ULEA UR6, UR5, UR6, 0x18 ;  /* 0x0000000605067291 */ /* 0x010fe4000f8ec0ff */
[----:B------:R-:W-:-:S04]  /*08b0*/  UIADD3 UR4, UPT, UPT, -UR4, 0x100000, URZ ;  /* 0x0010000004047890 */ /* 0x000fc8000fffe1ff */
[----:B------:R-:W-:Y:S02]  /*08c0*/  USHF.L.U32 UR5, UR4, 0xb, URZ ;  /* 0x0000000b04057899 */ /* 0x000fe400080006ff */
[----:B------:R-:W-:Y:S01]  /*08d0*/  USHF.L.U32 UR4, UR4, 0x1, URZ ;  /* 0x0000000104047899 */ /* 0x000fe200080006ff */
[----:B------:R-:W2:Y:S11]  /*08e0*/  FENCE.VIEW.ASYNC.S ;  /* 0x00000000000073c6 */ /* 0x000eb60000000000 */
[----:B--2---:R4:W2:Y:S01]  /*08f0*/  SYNCS.EXCH.64 URZ, [UR6+0x50], UR4 ;  /* 0x0000500406ff75b2 */ /* 0x0048a20008000100 */
[----:B------:R4:W3:Y:S02]  /*0900*/  SYNCS.EXCH.64 URZ, [UR6+0x58], UR4 ;  /* 0x0000580406ff75b2 */ /* 0x0008e40008000100 */
[----:B----4-:R-:W-:Y:S01]  /*0910*/  NOP ;  /* 0x0000000000007918 */ /* 0x010fe20000000000 */
.L_x_11:
[----:B------:R-:W4:Y:S01]  /*0920*/  SHFL.IDX PT, R0, R81, RZ, 0x1f ;  /* 0x00001fff51007589 */ /* 0x000f2200000e0000 */
[----:B------:R-:W-:Y:S01]  /*0930*/  NOP ;  /* 0x0000000000007918 */ /* 0x000fe20000000000 */
[----:B----4-:R-:W-:-:S13]  /*0940*/  ISETP.NE.AND P0, PT, R0, 0x4, PT ;  /* 0x000000040000780c */ /* 0x010fda0003f05270 */
[----:B------:R-:W-:Y:S05]  /*0950*/  @P0 BRA `(.L_x_12) ;  /* 0x00000000004c0947 */ /* 0x000fea0003800000 */
[----:B------:R-:W4:Y:S01]  /*0960*/  S2UR UR5, SR_CgaCtaId ;  /* 0x00000000000579c3 */ /* 0x000f220000008800 */
[----:B--23--:R-:W-:Y:S01]  /*0970*/  UMOV UR4, 0x3a0 ;  /* 0x000003a000047882 */ /* 0x00cfe20000000000 */
[----:B------:R-:W-:Y:S01]  /*0980*/  UMOV UR6, 0x400 ;  /* 0x0000040000067882 */ /* 0x000fe20000000000 */
[----:B------:R-:W-:Y:S01]  /*0990*/  USEL UR4, UR4, 0x320, UP3 ;  /* 0x0000032004047887 */ /* 0x000fe20009800000 */
[----:B------:R-:W-:Y:S01]  /*09a0*/  UMOV UR8, 0x1 ;  /* 0x0000000100087882 */ /* 0x000fe20000000000 */
[----:B------:R-:W-:Y:S01]  /*09b0*/  ELECT P0, URZ, PT ;  /* 0x0000000000ff782f */ /* 0x000fe20003800000 */
[----:B------:R-:W-:-:S04]  /*09c0*/  UIADD3 UR8, UPT, UPT, -UR8, 0x100000, URZ ;  /* 0x0010000008087890 */ /* 0x000fc8000fffe1ff */
[----:B------:R-:W-:Y:S02]  /*09d0*/  USHF.L.U32 UR9, UR8, 0xb, URZ ;  /* 0x0000000b08097899 */ /* 0x000fe400080006ff */
[----:B------:R-:W-:Y:S02]  /*09e0*/  USHF.L.U32 UR8, UR8, 0x1, URZ ;  /* 0x0000000108087899 */ /* 0x000fe400080006ff */
[----:B----4-:R-:W-:Y:S02]  /*09f0*/  ULEA UR6, UR5, UR6, 0x18 ;  /* 0x0000000605067291 */ /* 0x010fe4000f8ec0ff */
[----:B------:R-:W-:-:S04]  /*0a00*/  UIADD3 UR4, UPT, UPT, -UR4, 0x100000, URZ ;  /* 0x0010000004047890 */ /* 0x000fc8000fffe1ff */
[----:B------:R-:W-:Y:S02]  /*0a10*/  USHF.L.U32 UR5, UR4, 0xb, URZ ;  /* 0x0000000b04057899 */ /* 0x000fe400080006ff */
[----:B------:R-:W-:Y:S01]  /*0a20*/  USHF.L.U32 UR4, UR4, 0x1, URZ ;  /* 0x0000000104047899 */ /* 0x000fe200080006ff */
[----:B------:R-:W2:Y:S03]  /*0a30*/  FENCE.VIEW.ASYNC.S ;  /* 0x00000000000073c6 */ /* 0x000ea60000000000 */
[----:B--2---:R4:W2:Y:S08]  /*0a40*/  SYNCS.EXCH.64 URZ, [UR6+0x60], UR8 ;  /* 0x0000600806ff75b2 */ /* 0x0048b00008000100 */
[----:B------:R4:W3:Y:S01]  /*0a50*/  SYNCS.EXCH.64 URZ, [UR6+0x70], UR4 ;  /* 0x0000700406ff75b2 */ /* 0x0008e20008000100 */
[----:B------:R4:W1:Y:S01]  /*0a60*/  SYNCS.EXCH.64 URZ, [UR6+0x68], UR8 ;  /* 0x0000680806ff75b2 */ /* 0x0008620008000100 */
[----:B------:R4:W1:Y:S02]  /*0a70*/  SYNCS.EXCH.64 URZ, [UR6+0x78], UR4 ;  /* 0x0000780406ff75b2 */ /* 0x0008640008000100 */
[----:B----4-:R-:W-:Y:S01]  /*0a80*/  NOP ;  /* 0x0000000000007918 */ /* 0x010fe20000000000 */
.L_x_12:
[----:B------:R-:W4:Y:S01]  /*0a90*/  SHFL.IDX PT, R0, R81, RZ, 0x1f ;  /* 0x00001fff51007589 */ /* 0x000f2200000e0000 */
[----:B------:R-:W-:Y:S01]  /*0aa0*/  NOP ;  /* 0x0000000000007918 */ /* 0x000fe20000000000 */
[----:B----4-:R-:W-:-:S13]  /*0ab0*/  ISETP.NE.AND P0, PT, R0, 0x5, PT ;  /* 0x000000050000780c */ /* 0x010fda0003f05270 */
[----:B------:R-:W-:Y:S05]  /*0ac0*/  @P0 BRA `(.L_x_13) ;  /* 0x0000000000580947 */ /* 0x000fea0003800000 */
[----:B------:R-:W4:Y:S01]  /*0ad0*/  S2UR UR5, SR_CgaCtaId ;  /* 0x00000000000579c3 */ /* 0x000f220000008800 */
[----:B--23--:R-:W-:Y:S01]  /*0ae0*/  UMOV UR4, 0x400 ;  /* 0x0000040000047882 */ /* 0x00cfe20000000000 */
        /* <DEDUP_REMOVED lines=9> */
[----:B----4-:R-:W-:Y:S01]  /*0b80*/  ULEA UR4, UR5, UR4, 0x18 ;  /* 0x0000000405047291 */ /* 0x010fe2000f8ec0ff */
[----:B------:R-:W2:Y:S11]  /*0b90*/  FENCE.VIEW.ASYNC.S ;  /* 0x00000000000073c6 */ /* 0x000eb60000000000 */
[----:B--2---:R4:W2:Y:S01]  /*0ba0*/  SYNCS.EXCH.64 URZ, [UR4+0x80], UR6 ;  /* 0x0000800604ff75b2 */ /* 0x0048a20008000100 */
[----:B------:R4:W3:Y:S01]  /*0bb0*/  SYNCS.EXCH.64 URZ, [UR4+0xa0], UR8 ;  /* 0x0000a00804ff75b2 */ /* 0x0008e20008000100 */
[----:B------:R4:W1:Y:S01]  /*0bc0*/  SYNCS.EXCH.64 URZ, [UR4+0x88], UR6 ;  /* 0x0000880604ff75b2 */ /* 0x0008620008000100 */
[----:B------:R4:W1:Y:S01]  /*0bd0*/  SYNCS.EXCH.64 URZ, [UR4+0xa8], UR8 ;  /* 0x0000a80804ff75b2 */ /* 0x0008620008000100 */
[----:B------:R4:W1:Y:S01]  /*0be0*/  SYNCS.EXCH.64 URZ, [UR4+0x90], UR6 ;  /* 0x0000900604ff75b2 */ /* 0x0008620008000100 */
[----:B------:R4:W1:Y:S01]  /*0bf0*/  SYNCS.EXCH.64 URZ, [UR4+0xb0], UR8 ;  /* 0x0000b00804ff75b2 */ /* 0x0008620008000100 */
[----:B------:R4:W1:Y:S01]  /*0c00*/  SYNCS.EXCH.64 URZ, [UR4+0x98], UR6 ;  /* 0x0000980604ff75b2 */ /* 0x0008620008000100 */
[----:B------:R4:W1:Y:S02]  /*0c10*/  SYNCS.EXCH.64 URZ, [UR4+0xb8], UR8 ;  /* 0x0000b80804ff75b2 */ /* 0x0008640008000100 */
[----:B----4-:R-:W-:Y:S01]  /*0c20*/  NOP ;  /* 0x0000000000007918 */ /* 0x010fe20000000000 */
.L_x_13:
[----:B------:R-:W4:Y:S01]  /*0c30*/  SHFL.IDX PT, R0, R81, RZ, 0x1f ;  /* 0x00001fff51007589 */ /* 0x000f2200000e0000 */
[----:B------:R-:W-:Y:S01]  /*0c40*/  ISETP.NE.OR P1, PT, RZ, UR13, !P1 ;  /* 0x0000000dff007c0c */ /* 0x000fe2000cf25670 */
[----:B------:R-:W-:Y:S01]  /*0c50*/  NOP ;  /* 0x0000000000007918 */ /* 0x000fe20000000000 */
[----:B----4-:R-:W-:-:S13]  /*0c60*/  ISETP.NE.AND P0, PT, R0, 0x3, PT ;  /* 0x000000030000780c */ /* 0x010fda0003f05270 */
[----:B------:R-:W-:Y:S05]  /*0c70*/  @P0 BRA `(.L_x_14) ;  /* 0x0000000000380947 */ /* 0x000fea0003800000 */
[----:B------:R-:W4:Y:S01]  /*0c80*/  S2UR UR5, SR_CgaCtaId ;  /* 0x00000000000579c3 */ /* 0x000f220000008800 */
[----:B--23--:R-:W-:Y:S01]  /*0c90*/  UMOV UR4, 0x400 ;  /* 0x0000040000047882 */ /* 0x00cfe20000000000 */
[----:B------:R-:W-:Y:S01]  /*0ca0*/  UMOV UR6, 0x20 ;  /* 0x0000002000067882 */ /* 0x000fe20000000000 */
[----:B------:R-:W-:Y:S01]  /*0cb0*/  ELECT P0, URZ, PT ;  /* 0x0000000000ff782f */ /* 0x000fe20003800000 */
[----:B------:R-:W-:-:S04]  /*0cc0*/  UIADD3 UR6, UPT, UPT, -UR6, 0x100000, URZ ;  /* 0x0010000006067890 */ /* 0x000fc8000fffe1ff */
[----:B------:R-:W-:Y:S02]  /*0cd0*/  USHF.L.U32 UR7, UR6, 0xb, URZ ;  /* 0x0000000b06077899 */ /* 0x000fe400080006ff */
[----:B------:R-:W-:Y:S02]  /*0ce0*/  USHF.L.U32 UR6, UR6, 0x1, URZ ;  /* 0x0000000106067899 */ /* 0x000fe400080006ff */
[----:B----4-:R-:W-:Y:S01]  /*0cf0*/  ULEA UR4, UR5, UR4, 0x18 ;  /* 0x0000000405047291 */ /* 0x010fe2000f8ec0ff */
[----:B------:R-:W2:Y:S11]  /*0d00*/  FENCE.VIEW.ASYNC.S ;  /* 0x00000000000073c6 */ /* 0x000eb60000000000 */
[----:B--2---:R4:W2:Y:S01]  /*0d10*/  SYNCS.EXCH.64 URZ, [UR4+0xc0], UR6 ;  /* 0x0000c00604ff75b2 */ /* 0x0048a20008000100 */
[----:B------:R4:W3:Y:S01]  /*0d20*/  SYNCS.EXCH.64 URZ, [UR4+0xd0], UR6 ;  /* 0x0000d00604ff75b2 */ /* 0x0008e20008000100 */
[----:B------:R4:W1:Y:S01]  /*0d30*/  SYNCS.EXCH.64 URZ, [UR4+0xc8], UR6 ;  /* 0x0000c80604ff75b2 */ /* 0x0008620008000100 */
[----:B------:R4:W1:Y:S02]  /*0d40*/  SYNCS.EXCH.64 URZ, [UR4+0xd8], UR6 ;  /* 0x0000d80604ff75b2 */ /* 0x0008640008000100 */
[----:B----4-:R-:W-:Y:S01]  /*0d50*/  NOP ;  /* 0x0000000000007918 */ /* 0x010fe20000000000 */
.L_x_14:
[----:B--23--:R-:W2:Y:S01]  /*0d60*/  S2UR UR7, SR_CgaCtaId ;  /* 0x00000000000779c3 */ /* 0x00cea20000008800 */
[----:B------:R-:W-:Y:S01]  /*0d70*/  VOTEU.ALL UP0, P1 ;  /* 0x0000000000ff7886 */ /* 0x000fe20000800000 */
[----:B------:R-:W-:Y:S01]  /*0d80*/  UMOV UR4, 0x20 ;  /* 0x0000002000047882 */ /* 0x000fe20000000000 */
[----:B------:R-:W-:Y:S01]  /*0d90*/  NOP ;  /* 0x0000000000007918 */ /* 0x000fe20000000000 */
[----:B------:R-:W-:Y:S01]  /*0da0*/  LOP3.LUT R0, R69, 0x1f, RZ, 0xc0, !PT ;  /* 0x0000001f45007812 */ /* 0x000fe200078ec0ff */
[----:B------:R-:W-:Y:S01]  /*0db0*/  UISETP.NE.AND UP4, UPT, UR13, URZ, UPT ;  /* 0x000000ff0d00728c */ /* 0x000fe2000bf85270 */
[----:B------:R-:W-:Y:S01]  /*0dc0*/  @!UP0 UMOV UR6, 0x400 ;  /* 0x0000040000068882 */ /* 0x000fe20000000000 */
[----:B------:R-:W-:-:S04]  /*0dd0*/  @!UP0 UIADD3 UR4, UPT, UPT, -UR4, 0x100000, URZ ;  /* 0x0010000004048890 */ /* 0x000fc8000fffe1ff */
[----:B------:R-:W-:Y:S02]  /*0de0*/  @!UP0 USHF.L.U32 UR5, UR4, 0xb, URZ ;  /* 0x0000000b04058899 */ /* 0x000fe400080006ff */
[----:B------:R-:W-:Y:S02]  /*0df0*/  @!UP0 USHF.L.U32 UR4, UR4, 0x1, URZ ;  /* 0x0000000104048899 */ /* 0x000fe400080006ff */
[----:B--2---:R-:W-:Y:S01]  /*0e00*/  @!UP0 ULEA UR6, UR7, UR6, 0x18 ;  /* 0x0000000607068291 */ /* 0x004fe2000f8ec0ff */
[----:B------:R-:W2:Y:S01]  /*0e10*/  LDCU UR7, c[0x0][0x36c] ;  /* 0x00006d80ff0777ac */ /* 0x000ea20008000800 */
[----:B------:R-:W-:Y:S01]  /*0e20*/  VOTEU.ALL UP0, P1 ;  /* 0x0000000000ff7886 */ /* 0x000fe20000800000 */
[----:B------:R-:W3:Y:S09]  /*0e30*/  FENCE.VIEW.ASYNC.S ;  /* 0x00000000000073c6 */ /* 0x000ef20000000000 */
[----:B---3--:R3:W4:Y:S01]  /*0e40*/  @!UP0 SYNCS.EXCH.64 URZ, [UR6+0xe0], UR4 ;  /* 0x0000e00406ff85b2 */ /* 0x0087220008000100 */
[----:B--2---:R-:W-:-:S09]  /*0e50*/  UISETP.EQ.U32.AND UP5, UPT, UR7, 0x1, UPT ;  /* 0x000000010700788c */ /* 0x004fd2000bfa2070 */
[----:B---3--:R-:W-:Y:S05]  /*0e60*/  BRA.U !UP5, `(.L_x_15) ;  /* 0x000000010d087547 */ /* 0x008fea000b800000 */
[----:B-1--4-:R-:W-:Y:S01]  /*0e70*/  UCGABAR_ARV ;  /* 0x00000000000079c7 */ /* 0x012fe20008000000 */
[----:B------:R-:W-:Y:S05]  /*0e80*/  BRA `(.L_x_16) ;  /* 0x0000000000047947 */ /* 0x000fea0003800000 */
.L_x_15:
[----:B-1--4-:R-:W-:Y:S01]  /*0e90*/  NOP ;  /* 0x0000000000007918 */ /* 0x012fe20000000000 */
.L_x_16:
[----:B------:R-:W1:Y:S01]  /*0ea0*/  S2UR UR19, SR_CTAID.X ;  /* 0x00000000001379c3 */ /* 0x000e620000002500 */
[----:B------:R-:W-:-:S05]  /*0eb0*/  CS2R.32 R3, SR_CgaSize ;  /* 0x0000000000037805 */ /* 0x000fca0000008a00 */
[----:B------:R-:W-:-:S05]  /*0ec0*/  IMAD R3, R3, -0xa0, RZ ;  /* 0xffffff6003037824 */ /* 0x000fca00078e02ff */
[----:B------:R-:W-:-:S14]  /*0ed0*/  R2UR UR5, R3 ;  /* 0x00000000030572ca */ /* 0x000fdc00000e0000 */
[----:B------:R-:W2:Y:S01]  /*0ee0*/  LDCU UR5, c[0x0][UR5+0x2b0] ;  /* 0x00005600050577ac */ /* 0x000ea20008000800 */
[----:B------:R-:W-:-:S05]  /*0ef0*/  CS2R.32 R3, SR_CgaSize ;  /* 0x0000000000037805 */ /* 0x000fca0000008a00 */
[----:B------:R-:W-:-:S05]  /*0f00*/  IMAD R3, R3, -0xa0, RZ ;  /* 0xffffff6003037824 */ /* 0x000fca00078e02ff */
[----:B------:R-:W-:-:S14]  /*0f10*/  R2UR UR4, R3 ;  /* 0x00000000030472ca */ /* 0x000fdc00000e0000 */
[----:B------:R-:W3:Y:S01]  /*0f20*/  LDCU UR4, c[0x0][UR4+0x2b4] ;  /* 0x00005680040477ac */ /* 0x000ee20008000800 */
[----:B------:R-:W4:Y:S01]  /*0f30*/  S2UR UR7, SR_CTAID.Y ;  /* 0x00000000000779c3 */ /* 0x000f220000002600 */
[----:B------:R-:W3:Y:S01]  /*0f40*/  LDCU UR18, c[0x0][0xb24] ;  /* 0x00016480ff1277ac */ /* 0x000ee20008000800 */
[----:B------:R-:W-:-:S05]  /*0f50*/  CS2R.32 R3, SR_CgaSize ;  /* 0x0000000000037805 */ /* 0x000fca0000008a00 */
[----:B------:R-:W-:-:S05]  /*0f60*/  IMAD R3, R3, -0xa0, RZ ;  /* 0xffffff6003037824 */ /* 0x000fca00078e02ff */
[----:B------:R-:W-:-:S14]  /*0f70*/  R2UR UR58, R3 ;  /* 0x00000000033a72ca */ /* 0x000fdc00000e0000 */
[----:B------:R-:W3:Y:S01]  /*0f80*/  LDCU UR58, c[0x0][UR58+0x2a0] ;  /* 0x000054003a3a77ac */ /* 0x000ee20008000800 */
[----:B------:R-:W3:Y:S01]  /*0f90*/  S2UR UR8, SR_CgaCtaId ;  /* 0x00000000000879c3 */ /* 0x000ee20000008800 */
[----:B------:R-:W-:-:S05]  /*0fa0*/  CS2R.32 R3, SR_CgaSize ;  /* 0x0000000000037805 */ /* 0x000fca0000008a00 */
[----:B------:R-:W-:-:S05]  /*0fb0*/  IMAD R3, R3, -0xa0, RZ ;  /* 0xffffff6003037824 */ /* 0x000fca00078e02ff */
[----:B------:R-:W-:-:S14]  /*0fc0*/  R2UR UR55, R3 ;  /* 0x00000000033772ca */ /* 0x000fdc00000e0000 */
[----:B------:R-:W3:Y:S01]  /*0fd0*/  LDCU UR55, c[0x0][UR55+0x2a4] ;  /* 0x00005480373777ac */ /* 0x000ee20008000800 */
[----:B------:R-:W-:Y:S01]  /*0fe0*/  UISETP.GT.U32.AND UP0, UPT, UR48, 0xffff, UPT ;  /* 0x0000ffff3000788c */ /* 0x000fe2000bf04070 */
[----:B------:R-:W-:Y:S01]  /*0ff0*/  UMOV UR27, 0x5 ;  /* 0x00000005001b7882 */ /* 0x000fe20000000000 */
[----:B-1----:R-:W-:Y:S01]  /*1000*/  I2FP.F32.U32 R3, UR19 ;  /* 0x0000001300037c45 */ /* 0x002fe20008201000 */
[----:B------:R-:W1:Y:S01]  /*1010*/  S2UR UR36, SR_CTAID.Z ;  /* 0x00000000002479c3 */ /* 0x000e620000002700 */
[----:B------:R-:W1:Y:S03]  /*1020*/  LDCU UR40, c[0x0][0xb24] ;  /* 0x00016480ff2877ac */ /* 0x000e660008000800 */
[----:B--2---:R-:W-:Y:S01]  /*1030*/  FMUL R3, R3, UR5 ;  /* 0x0000000503037c20 */ /* 0x004fe20008400000 */
[----:B------:R-:W-:Y:S01]  /*1040*/  USEL UR5, UR48, 0xffff, !UP0 ;  /* 0x0000ffff30057887 */ /* 0x000fe2000c000000 */
[----:B----4-:R-:W-:Y:S01]  /*1050*/  I2FP.F32.U32 R2, UR7 ;  /* 0x0000000700027c45 */ /* 0x010fe20008201000 */
[----:B------:R-:W2:Y:S03]  /*1060*/  LDCU UR26, c[0x0][0xb30] ;  /* 0x00016600ff1a77ac */ /* 0x000ea60008000800 */
[----:B------:R-:W4:Y:S01]  /*1070*/  F2I.U32.TRUNC.NTZ R3, R3 ;  /* 0x0000000300037305 */ /* 0x000f22000020f000 */
[----:B---3--:R-:W-:Y:S01]  /*1080*/  FMUL R2, R2, UR4 ;  /* 0x0000000402027c20 */ /* 0x008fe20008400000 */
[----:B------:R-:W-:-:S02]  /*1090*/  ULOP3.LUT UR24, UR5, 0xffff, URZ, 0xc0, !UPT ;  /* 0x0000ffff05187892 */ /* 0x000fc4000f8ec0ff */
[----:B------:R-:W-:Y:S02]  /*10a0*/  USHF.L.U32 UR28, UR8, 0xb, URZ ;  /* 0x0000000b081c7899 */ /* 0x000fe400080006ff */
[----:B------:R-:W-:Y:S02]  /*10b0*/  UISETP.GE.AND UP2, UPT, UR18, 0x1, UPT ;  /* 0x000000011200788c */ /* 0x000fe4000bf46270 */
[----:B------:R-:W3:Y:S01]  /*10c0*/  F2I.U32.TRUNC.NTZ R2, R2 ;  /* 0x0000000200027305 */ /* 0x000ee2000020f000 */
[----:B------:R-:W-:Y:S01]  /*10d0*/  UMOV UR45, UR7 ;  /* 0x00000007002d7c82 */ /* 0x000fe20008000000 */
[----:B------:R-:W-:Y:S01]  /*10e0*/  UMOV UR46, UR19 ;  /* 0x00000013002e7c82 */ /* 0x000fe20008000000 */
[----:B----4-:R-:W-:Y:S02]  /*10f0*/  R2UR UR4, R3 ;  /* 0x00000000030472ca */ /* 0x010fe400000e0000 */
[----:B------:R-:W-:Y:S02]  /*1100*/  PRMT R3, RZ, 0x7610, R3 ;  /* 0x00007610ff037816 */ /* 0x000fe40000000003 */
[----:B---3--:R-:W-:-:S02]  /*1110*/  R2UR UR6, R2 ;  /* 0x00000000020672ca */ /* 0x008fc400000e0000 */
[----:B------:R-:W-:-:S07]  /*1120*/  PRMT R2, RZ, 0x7610, R2 ;  /* 0x00007610ff027816 */ /* 0x000fce0000000002 */
[----:B------:R-:W-:-:S04]  /*1130*/  UIADD3 UR5, UPT, UPT, -UR4, URZ, URZ ;  /* 0x000000ff04057290 */ /* 0x000fc8000fffe1ff */
[----:B------:R-:W-:Y:S02]  /*1140*/  UIMAD UR58, UR58, UR5, UR19 ;  /* 0x000000053a3a72a4 */ /* 0x000fe4000f8e0213 */
[----:B------:R-:W-:-:S04]  /*1150*/  UIADD3 UR4, UPT, UPT, -UR6, URZ, URZ ;  /* 0x000000ff06047290 */ /* 0x000fc8000fffe1ff */
[----:B------:R-:W-:Y:S01]  /*1160*/  UIMAD UR55, UR55, UR4, UR7 ;  /* 0x00000004373772a4 */ /* 0x000fe2000f8e0207 */
[----:B-12---:R-:W-:Y:S11]  /*1170*/  BRA.U UP4, `(.L_x_17) ;  /* 0x00000001043c7547 */ /* 0x006ff6000b800000 */
[----:B------:R-:W-:Y:S02]  /*1180*/  UISETP.GT.U32.AND UP0, UPT, UR58, 0x1, UPT ;  /* 0x000000013a00788c */ /* 0x000fe4000bf04070 */
[----:B------:R-:W-:Y:S02]  /*1190*/  ULOP3.LUT UR4, UR58, 0xfffffffe, URZ, 0xc0, !UPT ;  /* 0xfffffffe3a047892 */ /* 0x000fe4000f8ec0ff */
[----:B------:R-:W-:Y:S02]  /*11a0*/  UISETP.NE.AND UP1, UPT, UR55, URZ, UP0 ;  /* 0x000000ff3700728c */ /* 0x000fe40008725270 */
[----:B------:R-:W-:Y:S02]  /*11b0*/  UISETP.NE.AND UP0, UPT, UR55, 0x1, UP0 ;  /* 0x000000013700788c */ /* 0x000fe40008705270 */
[----:B------:R-:W-:Y:S02]  /*11c0*/  USEL UR7, URZ, 0x1, UP1 ;  /* 0x00000001ff077887 */ /* 0x000fe40008800000 */
[----:B------:R-:W-:-:S02]  /*11d0*/  USEL UR6, URZ, 0x4, UP0 ;  /* 0x00000004ff067887 */ /* 0x000fc40008000000 */
[----:B------:R-:W-:Y:S02]  /*11e0*/  USEL UR5, URZ, 0x2, UP1 ;  /* 0x00000002ff057887 */ /* 0x000fe40008800000 */
[----:B------:R-:W-:Y:S02]  /*11f0*/  ULEA UR4, UR55, UR4, 0x1 ;  /* 0x0000000437047291 */ /* 0x000fe4000f8e08ff */
[----:B------:R-:W-:Y:S02]  /*1200*/  USEL UR8, URZ, 0x8, UP0 ;  /* 0x00000008ff087887 */ /* 0x000fe40008000000 */
[----:B------:R-:W-:-:S03]  /*1210*/  UIADD3 UR5, UPT, UPT, UR5, UR6, UR7 ;  /* 0x0000000605057290 */ /* 0x000fc6000fffe007 */
[----:B------:R-:W-:Y:S01]  /*1220*/  UMOV UR6, 0x3 ;  /* 0x0000000300067882 */ /* 0x000fe20000000000 */
[----:B------:R-:W-:Y:S02]  /*1230*/  UIADD3 UR5, UPT, UPT, UR5, UR8, URZ ;  /* 0x0000000805057290 */ /* 0x000fe4000fffe0ff */
[----:B------:R-:W-:-:S04]  /*1240*/  USHF.L.U32 UR4, UR6, UR4, URZ ;  /* 0x0000000406047299 */ /* 0x000fc800080006ff */
[----:B------:R-:W-:Y:S02]  /*1250*/  MOV R3, UR5 ;  /* 0x0000000500037c02 */ /* 0x000fe40008000f00 */
[----:B------:R-:W-:Y:S02]  /*1260*/  MOV R2, UR4 ;  /* 0x0000000400027c02 */ /* 0x000fe40008000f00 */
.L_x_17:
[----:B------:R-:W-:Y:S05]  /*1270*/  BRA.U !UP2, `(.L_x_18) ;  /* 0x000000010ad07547 */ /* 0x000fea000b800000 */
[----:B------:R-:W1:Y:S01]  /*1280*/  LDCU.128 UR20, c[0x0][0xb10] ;  /* 0x00016200ff1477ac */ /* 0x000e620008000c00 */
[----:B------:R-:W2:Y:S01]  /*1290*/  LDCU UR12, c[0x0][0x370] ;  /* 0x00006e00ff0c77ac */ /* 0x000ea20008000800 */
[----:B------:R-:W3:Y:S01]  /*12a0*/  LDCU UR5, c[0x0][0x374] ;  /* 0x00006e80ff0577ac */ /* 0x000ee20008000800 */
[----:B------:R-:W4:Y:S01]  /*12b0*/  LDCU UR25, c[0x0][0xb0c] ;  /* 0x00016180ff1977ac */ /* 0x000f220008000800 */
[----:B------:R-:W4:Y:S01]  /*12c0*/  LDCU UR4, c[0x0][0xb20] ;  /* 0x00016400ff0477ac */ /* 0x000f220008000800 */
[----:B------:R-:W4:Y:S01]  /*12d0*/  LDCU.64 UR16, c[0x0][0xb28] ;  /* 0x00016500ff1077ac */ /* 0x000f220008000a00 */
[----:B-1----:R-:W-:Y:S02]  /*12e0*/  UISETP.NE.AND UP0, UPT, UR22, 0x1, UPT ;  /* 0x000000011600788c */ /* 0x002fe4000bf05270 */
[----:B---3--:R-:W-:Y:S02]  /*12f0*/  UIMAD.WIDE.U32 UR6, UR5, UR23, URZ ;  /* 0x00000017050672a5 */ /* 0x008fe4000f8e00ff */
[----:B--2---:R-:W-:-:S02]  /*1300*/  UIMAD.WIDE.U32 UR8, UR12, UR20, URZ ;  /* 0x000000140c0872a5 */ /* 0x004fc4000f8e00ff */
[----:B----4-:R-:W-:Y:S02]  /*1310*/  UISETP.NE.AND UP1, UPT, UR25, 0x1, UPT ;  /* 0x000000011900788c */ /* 0x010fe4000bf25270 */
[----:B------:R-:W-:Y:S01]  /*1320*/  UISETP.NE.AND UP2, UPT, UR18, 0x1, UPT ;  /* 0x000000011200788c */ /* 0x000fe2000bf45270 */
[----:B------:R-:W-:Y:S02]  /*1330*/  UMOV UR6, UR7 ;  /* 0x0000000700067c82 */ /* 0x000fe40008000000 */
[----:B------:R-:W-:Y:S01]  /*1340*/  UMOV UR8, UR9 ;  /* 0x0000000900087c82 */ /* 0x000fe20008000000 */
[----:B------:R-:W-:Y:S02]  /*1350*/  @UP0 USHF.R.U32.HI UR5, URZ, UR4, UR6 ;  /* 0x00000004ff050299 */ /* 0x000fe40008011606 */
[----:B------:R-:W-:Y:S02]  /*1360*/  UIMAD.WIDE.U32 UR14, UR45, UR23, URZ ;  /* 0x000000172d0e72a5 */ /* 0x000fe4000f8e00ff */
[----:B------:R-:W-:-:S02]  /*1370*/  UIMAD.WIDE.U32 UR6, UR5, UR16, URZ ;  /* 0x00000010050672a5 */ /* 0x000fc4000f8e00ff */
[----:B------:R-:W-:Y:S02]  /*1380*/  @UP1 USHF.R.U32.HI UR12, URZ, UR21, UR8 ;  /* 0x00000015ff0c1299 */ /* 0x000fe40008011608 */
[----:B------:R-:W-:Y:S02]  /*1390*/  UIMAD.WIDE.U32 UR10, UR19, UR20, URZ ;  /* 0x00000014130a72a5 */ /* 0x000fe4000f8e00ff */
[----:B------:R-:W-:Y:S01]  /*13a0*/  UIMAD.WIDE.U32 UR8, UR12, UR16, URZ ;  /* 0x000000100c0872a5 */ /* 0x000fe2000f8e00ff */
[----:B------:R-:W-:Y:S01]  /*13b0*/  UMOV UR14, UR15 ;  /* 0x0000000f000e7c82 */ /* 0x000fe20008000000 */
[----:B------:R-:W-:Y:S01]  /*13c0*/  UMOV UR6, UR7 ;  /* 0x0000000700067c82 */ /* 0x000fe20008000000 */
[----:B------:R-:W-:Y:S02]  /*13d0*/  USHF.R.U32.HI UR14, URZ, UR4, UR14 ;  /* 0x00000004ff0e7299 */ /* 0x000fe4000801160e */
[----:B------:R-:W-:Y:S01]  /*13e0*/  @UP2 USHF.R.U32.HI UR5, URZ, UR17, UR6 ;  /* 0x00000011ff052299 */ /* 0x000fe20008011606 */
[----:B------:R-:W-:-:S02]  /*13f0*/  UMOV UR10, UR11 ;  /* 0x0000000b000a7c82 */ /* 0x000fc40008000000 */
[----:B------:R-:W-:Y:S01]  /*1400*/  UMOV UR6, UR9 ;  /* 0x0000000900067c82 */ /* 0x000fe20008000000 */
[----:B------:R-:W-:Y:S02]  /*1410*/  USHF.R.U32.HI UR10, URZ, UR21, UR10 ;  /* 0x00000015ff0a7299 */ /* 0x000fe4000801160a */
[----:B------:R-:W-:Y:S02]  /*1420*/  @UP2 USHF.R.U32.HI UR12, URZ, UR17, UR6 ;  /* 0x00000011ff0c2299 */ /* 0x000fe40008011606 */
[----:B------:R-:W-:Y:S02]  /*1430*/  USEL UR4, UR45, UR14, !UP0 ;  /* 0x0000000e2d047287 */ /* 0x000fe4000c000000 */
[----:B------:R-:W-:Y:S02]  /*1440*/  UIMAD UR6, UR5, UR18, URZ ;  /* 0x00000012050672a4 */ /* 0x000fe4000f8e02ff */
[----:B------:R-:W-:Y:S02]  /*1450*/  USEL UR5, UR19, UR10, !UP1 ;  /* 0x0000000a13057287 */ /* 0x000fe4000c800000 */
[----:B------:R-:W-:-:S02]  /*1460*/  UIMAD UR8, UR12, UR18, URZ ;  /* 0x000000120c0872a4 */ /* 0x000fc4000f8e02ff */
[----:B------:R-:W-:Y:S02]  /*1470*/  UISETP.GE.AND UP0, UPT, UR4, UR6, UPT ;  /* 0x000000060400728c */ /* 0x000fe4000bf06270 */
[----:B------:R-:W-:Y:S02]  /*1480*/  UIMAD.WIDE.U32 UR6, UR4, UR16, URZ ;  /* 0x00000010040672a5 */ /* 0x000fe4000f8e00ff */
[----:B------:R-:W-:Y:S02]  /*1490*/  UISETP.GE.OR UP0, UPT, UR5, UR8, UP0 ;  /* 0x000000080500728c */ /* 0x000fe40008706670 */
[----:B------:R-:W-:Y:S02]  /*14a0*/  UIMAD.WIDE.U32 UR8, UR5, UR16, URZ ;  /* 0x00000010050872a5 */ /* 0x000fe4000f8e00ff */
[----:B------:R-:W-:Y:S02]  /*14b0*/  USHF.R.U32.HI UR7, URZ, UR17, UR7 ;  /* 0x00000011ff077299 */ /* 0x000fe40008011607 */
[----:B------:R-:W-:-:S02]  /*14c0*/  UIADD3 UR10, UPT, UPT, -UR4, URZ, URZ ;  /* 0x000000ff040a7290 */ /* 0x000fc4000fffe1ff */
[----:B------:R-:W-:Y:S02]  /*14d0*/  USEL UR7, UR4, UR7, !UP2 ;  /* 0x0000000704077287 */ /* 0x000fe4000d000000 */
[----:B------:R-:W-:Y:S01]  /*14e0*/  UIADD3 UR46, UPT, UPT, -UR5, URZ, URZ ;  /* 0x000000ff052e7290 */ /* 0x000fe2000fffe1ff */
[----:B------:R-:W-:Y:S01]  /*14f0*/  @!UP0 UMOV UR6, UR9 ;  /* 0x0000000900068c82 */ /* 0x000fe20008000000 */
[----:B------:R-:W-:Y:S02]  /*1500*/  UIADD3 UR8, UPT, UPT, -UR7, URZ, URZ ;  /* 0x000000ff07087290 */ /* 0x000fe4000fffe1ff */
[----:B------:R-:W-:Y:S02]  /*1510*/  @!UP0 USHF.R.U32.HI UR6, URZ, UR17, UR6 ;  /* 0x00000011ff068299 */ /* 0x000fe40008011606 */
[----:B------:R-:W-:Y:S02]  /*1520*/  UIMAD UR8, UR18, UR8, UR4 ;  /* 0x00000008120872a4 */ /* 0x000fe4000f8e0204 */
[----:B------:R-:W-:-:S02]  /*1530*/  @!UP0 USEL UR6, UR5, UR6, !UP2 ;  /* 0x0000000605068287 */ /* 0x000fc4000d000000 */
[----:B------:R-:W-:Y:S02]  /*1540*/  UIMAD UR45, UR22, UR10, UR45 ;  /* 0x0000000a162d72a4 */ /* 0x000fe4000f8e022d */
[----:B------:R-:W-:Y:S02]  /*1550*/  @!UP0 UIADD3 UR7, UPT, UPT, UR7, -UR6, URZ ;  /* 0x8000000607078290 */ /* 0x000fe4000fffe0ff */
[----:B------:R-:W-:Y:S02]  /*1560*/  @!UP0 UIMAD UR6, UR8, UR12, UR6 ;  /* 0x0000000c080682a4 */ /* 0x000fe4000f8e0206 */
[----:B------:R-:W-:Y:S02]  /*1570*/  @!UP0 UIMAD UR4, UR7, UR18, UR5 ;  /* 0x00000012070482a4 */ /* 0x000fe4000f8e0205 */
[----:B------:R-:W-:Y:S02]  /*1580*/  UIMAD UR46, UR25, UR46, UR19 ;  /* 0x0000002e192e72a4 */ /* 0x000fe4000f8e0213 */
[----:B------:R-:W-:Y:S01]  /*1590*/  UIMAD UR45, UR4, UR22, UR45 ;  /* 0x00000016042d72a4 */ /* 0x000fe2000f8e022d */
[----:B------:R-:W-:-:S02]  /*15a0*/  @!UP0 UMOV UR5, UR6 ;  /* 0x0000000600058c82 */ /* 0x000fc40008000000 */
[----:B------:R-:W-:-:S12]  /*15b0*/  UIMAD UR46, UR5, UR25, UR46 ;  /* 0x00000019052e72a4 */ /* 0x000fd8000f8e022e */
.L_x_18:
[----:B------:R-:W-:Y:S02]  /*15c0*/  UISETP.NE.AND UP1, UPT, UR26, 0x1, UPT ;  /* 0x000000011a00788c */ /* 0x000fe4000bf25270 */
[----:B------:R-:W-:Y:S02]  /*15d0*/  UISETP.NE.AND UP0, UPT, UR13, 0x2, UPT ;  /* 0x000000020d00788c */ /* 0x000fe4000bf05270 */
[----:B------:R-:W-:Y:S02]  /*15e0*/  ULOP3.LUT UR28, UR28, 0x1000, URZ, 0xc0, !UPT ;  /* 0x000010001c1c7892 */ /* 0x000fe4000f8ec0ff */
[----:B------:R-:W-:-:S03]  /*15f0*/  USHF.L.U32 UR24, UR27, UR24, URZ ;  /* 0x000000181b187299 */ /* 0x000fc600080006ff */
[----:B------:R-:W-:Y:S09]  /*1600*/  BRA.U UP1, `(.L_x_19) ;  /* 0x0000000101447547 */ /* 0x000ff2000b800000 */
[----:B------:R-:W1:Y:S01]  /*1610*/  LDCU.128 UR8, c[0x0][0xb10] ;  /* 0x00016200ff0877ac */ /* 0x000e620008000c00 */
[----:B------:R-:W2:Y:S01]  /*1620*/  LDCU UR12, c[0x0][0xb0c] ;  /* 0x00016180ff0c77ac */ /* 0x000ea20008000800 */
[----:B------:R-:W3:Y:S01]  /*1630*/  LDCU UR14, c[0x0][0xb20] ;  /* 0x00016400ff0e77ac */ /* 0x000ee20008000800 */
[----:B-1----:R-:W-:Y:S02]  /*1640*/  UIMAD.WIDE.U32 UR6, UR46, UR8, URZ ;  /* 0x000000082e0672a5 */ /* 0x002fe4000f8e00ff */
[----:B------:R-:W-:Y:S02]  /*1650*/  UIMAD.WIDE.U32 UR4, UR45, UR11, URZ ;  /* 0x0000000b2d0472a5 */ /* 0x000fe4000f8e00ff */
[----:B--2---:R-:W-:Y:S02]  /*1660*/  UISETP.NE.AND UP2, UPT, UR12, 0x1, UPT ;  /* 0x000000010c00788c */ /* 0x004fe4000bf45270 */
[----:B------:R-:W-:Y:S01]  /*1670*/  UISETP.NE.AND UP1, UPT, UR10, 0x1, UPT ;  /* 0x000000010a00788c */ /* 0x000fe2000bf25270 */
[----:B------:R-:W-:-:S02]  /*1680*/  UMOV UR6, UR7 ;  /* 0x0000000700067c82 */ /* 0x000fc40008000000 */
[----:B------:R-:W-:Y:S01]  /*1690*/  UMOV UR4, UR5 ;  /* 0x0000000500047c82 */ /* 0x000fe20008000000 */
[----:B------:R-:W-:Y:S02]  /*16a0*/  USHF.R.U32.HI UR6, URZ, UR9, UR6 ;  /* 0x00000009ff067299 */ /* 0x000fe40008011606 */
[----:B---3--:R-:W-:Y:S02]  /*16b0*/  USHF.R.U32.HI UR4, URZ, UR14, UR4 ;  /* 0x0000000eff047299 */ /* 0x008fe40008011604 */
[----:B------:R-:W-:Y:S02]  /*16c0*/  USEL UR5, UR46, UR6, !UP2 ;  /* 0x000000062e057287 */ /* 0x000fe4000d000000 */
[----:B------:R-:W-:-:S04]  /*16d0*/  USEL UR4, UR45, UR4, !UP1 ;  /* 0x000000042d047287 */ /* 0x000fc8000c800000 */
[----:B------:R-:W-:Y:S02]  /*16e0*/  UIADD3 UR6, UPT, UPT, -UR4, UR5, URZ ;  /* 0x0000000504067290 */ /* 0x000fe4000fffe1ff */
[----:B------:R-:W-:Y:S02]  /*16f0*/  UIADD3 UR4, UPT, UPT, UR4, -UR5, URZ ;  /* 0x8000000504047290 */ /* 0x000fe4000fffe0ff */
[----:B------:R-:W-:Y:S02]  /*1700*/  UIMAD UR45, UR6, UR10, UR45 ;  /* 0x0000000a062d72a4 */ /* 0x000fe4000f8e022d */
[----:B------:R-:W-:-:S12]  /*1710*/  UIMAD UR46, UR4, UR12, UR46 ;  /* 0x0000000c042e72a4 */ /* 0x000fd8000f8e022e */
.L_x_19:
[----:B------:R-:W-:Y:S05]  /*1720*/  BRA.U !UP5, `(.L_x_20) ;  /* 0x000000010d0c7547 */ /* 0x000fea000b800000 */
[----:B------:R-:W-:Y:S01]  /*1730*/  UCGABAR_WAIT ;  /* 0x0000000000007dc7 */ /* 0x000fe20008000000 */
[----:B------:R-:W-:Y:S01]  /*1740*/  CCTL.IVALL ;  /* 0x00000000ff00798f */ /* 0x000fe20002000000 */
[----:B------:R-:W-:Y:S05]  /*1750*/  BRA `(.L_x_21) ;  /* 0x0000000000047947 */ /* 0x000fea0003800000 */
.L_x_20:
[----:B------:R-:W-:Y:S06]  /*1760*/  BAR.SYNC.DEFER_BLOCKING 0x0 ;  /* 0x0000000000007b1d */ /* 0x000fec0000010000 */
.L_x_21:
[----:B------:R-:W-:Y:S05]  /*1770*/  BRA.U UP0, `(.L_x_22) ;  /* 0x0000001100e07547 */ /* 0x000fea000b800000 */
[----:B------:R-:W1:Y:S01]  /*1780*/  LDCU UR6, c[0x0][0x38c] ;  /* 0x00007180ff0677ac */ /* 0x000e620008000800 */
[----:B------:R-:W2:Y:S01]  /*1790*/  S2UR UR8, SR_CgaCtaId ;  /* 0x00000000000879c3 */ /* 0x000ea20000008800 */
[----:B------:R-:W-:Y:S01]  /*17a0*/  PLOP3.LUT P1, PT, PT, PT, UP3, 0x80, 0x8 ;  /* 0x000000000008781c */ /* 0x000fe20003f2f038 */
[----:B------:R-:W-:Y:S01]  /*17b0*/  IMAD.MOV.U32 R12, RZ, RZ, 0x1 ;  /* 0x00000001ff0c7424 */ /* 0x000fe200078e00ff */
[----:B------:R-:W-:Y:S01]  /*17c0*/  USHF.L.U32 UR47, UR19, 0x6, URZ ;  /* 0x00000006132f7899 */ /* 0x000fe200080006ff */
[----:B------:R-:W-:Y:S01]  /*17d0*/  ISETP.NE.AND P2, PT, R0, RZ, P3 ;  /* 0x000000ff0000720c */ /* 0x000fe20001f45270 */
[----:B------:R-:W-:Y:S01]  /*17e0*/  UMOV UR7, 0x400 ;  /* 0x0000040000077882 */ /* 0x000fe20000000000 */
[----:B------:R-:W-:Y:S01]  /*17f0*/  UISETP.NE.AND UP1, UPT, UR13, URZ, UPT ;  /* 0x000000ff0d00728c */ /* 0x000fe2000bf25270 */
[----:B------:R-:W-:Y:S01]  /*1800*/  PLOP3.LUT P1, PT, P1, PT, PT, 0x8, 0x80 ;  /* 0x000000000080781c */ /* 0x000fe20000f2e170 */
[----:B------:R-:W-:Y:S01]  /*1810*/  USHF.L.U32 UR44, UR19, 0x5, URZ ;  /* 0x00000005132c7899 */ /* 0x000fe200080006ff */
[----:B------:R-:W-:Y:S01]  /*1820*/  CS2R R10, SRZ ;  /* 0x00000000000a7805 */ /* 0x000fe2000001ff00 */
[----:B------:R-:W-:Y:S01]  /*1830*/  ULOP3.LUT UR47, UR47, 0x40, URZ, 0xc0, !UPT ;  /* 0x000000402f2f7892 */ /* 0x000fe2000f8ec0ff */
[----:B------:R-:W-:Y:S01]  /*1840*/  IMAD.MOV.U32 R9, RZ, RZ, RZ ;  /* 0x000000ffff097224 */ /* 0x000fe200078e00ff */
[----:B------:R-:W3:Y:S01]  /*1850*/  LDCU UR39, c[0x0][0x370] ;  /* 0x00006e00ff2777ac */ /* 0x000ee20008000800 */
[----:B------:R-:W-:Y:S01]  /*1860*/  IMAD.MOV.U32 R8, RZ, RZ, 0x1 ;  /* 0x00000001ff087424 */ /* 0x000fe200078e00ff */
[----:B------:R-:W4:Y:S01]  /*1870*/  LDCU.64 UR26, c[0x0][0x348] ;  /* 0x00006900ff1a77ac */ /* 0x000f220008000a00 */
[----:B-1----:R-:W-:-:S02]  /*1880*/  UIADD3 UR5, UPT, UPT, UR6, 0x7f, URZ ;  /* 0x0000007f06057890 */ /* 0x002fc4000fffe0ff */
[----:B------:R-:W-:Y:S02]  /*1890*/  UIADD3 UR49, UPT, UPT, UR6, 0xfe, URZ ;  /* 0x000000fe06317890 */ /* 0x000fe4000fffe0ff */
[----:B------:R-:W-:Y:S02]  /*18a0*/  USHF.R.S32.HI UR4, URZ, 0x1f, UR5 ;  /* 0x0000001fff047899 */ /* 0x000fe40008011405 */
[----:B--2---:R-:W-:Y:S02]  /*18b0*/  ULEA UR13, UR8, UR7, 0x18 ;  /* 0x00000007080d7291 */ /* 0x004fe4000f8ec0ff */
[----:B------:R-:W-:Y:S02]  /*18c0*/  ULEA.HI UR4, UR4, UR5, URZ, 0x7 ;  /* 0x0000000504047291 */ /* 0x000fe4000f8f38ff */
[----:B------:R-:W-:Y:S02]  /*18d0*/  UIADD3 UR5, UPT, UPT, UR6, -0x1, URZ ;  /* 0xffffffff06057890 */ /* 0x000fe4000fffe0ff */
[----:B------:R-:W-:-:S02]  /*18e0*/  USHF.R.S32.HI UR42, URZ, 0x7, UR4 ;  /* 0x00000007ff2a7899 */ /* 0x000fc40008011404 */
[----:B------:R-:W-:Y:S02]  /*18f0*/  UISETP.GE.U32.AND UP2, UPT, UR5, -0xff, UPT ;  /* 0xffffff010500788c */ /* 0x000fe4000bf46070 */
[----:B------:R-:W-:Y:S01]  /*1900*/  UISETP.LT.U32.AND UP0, UPT, UR42, 0x4, UPT ;  /* 0x000000042a00788c */ /* 0x000fe2000bf01070 */
[----:B------:R-:W1:Y:S03]  /*1910*/  LDCU UR38, c[0x0][0x374] ;  /* 0x00006e80ff2677ac */ /* 0x000e660008000800 */
[----:B------:R-:W-:Y:S02]  /*1920*/  USEL UR41, UR42, 0x4, UP0 ;  /* 0x000000042a297887 */ /* 0x000fe40008000000 */
[----:B------:R-:W-:Y:S02]  /*1930*/  ULOP3.LUT UR44, UR44, 0x20, URZ, 0xc0, !UPT ;  /* 0x000000202c2c7892 */ /* 0x000fe4000f8ec0ff */
[----:B------:R-:W-:-:S02]  /*1940*/  UIADD3 UR4, UPT, UPT, UR41, -0x1, URZ ;  /* 0xffffffff29047890 */ /* 0x000fc4000fffe0ff */
[----:B------:R-:W-:Y:S02]  /*1950*/  @UP2 UIADD3 UR4, UPT, UPT, UR41, URZ, URZ ;  /* 0x000000ff29042290 */ /* 0x000fe4000fffe0ff */
[----:B------:R-:W-:Y:S02]  /*1960*/  USEL UR21, UR34, 0x2, UP1 ;  /* 0x0000000222157887 */ /* 0x000fe40008800000 */
[----:B------:R-:W-:Y:S02]  /*1970*/  UIADD3 UR30, UPT, UPT, UR13, 0x2400, UR28 ;  /* 0x000024000d1e7890 */ /* 0x000fe4000fffe01c */
[----:B------:R-:W-:Y:S02]  /*1980*/  ULEA.HI UR47, UR28, UR47, URZ, 0x19 ;  /* 0x0000002f1c2f7291 */ /* 0x000fe4000f8fc8ff */
[----:B------:R-:W-:Y:S02]  /*1990*/  UIADD3 UR48, UPT, UPT, UR42, -UR41, URZ ;  /* 0x800000292a307290 */ /* 0x000fe4000fffe0ff */
[----:B------:R-:W-:-:S02]  /*19a0*/  UIADD3 UR29, UPT, UPT, UR4, 0x1, URZ ;  /* 0x00000001041d7890 */ /* 0x000fc4000fffe0ff */
[----:B------:R-:W-:Y:S01]  /*19b0*/  UIADD3 UR43, UPT, UPT, -UR4, URZ, URZ ;  /* 0x000000ff042b7290 */ /* 0x000fe2000fffe1ff */
[----:B-1-34-:R-:W-:-:S11]  /*19c0*/  UMOV UR6, URZ ;  /* 0x000000ff00067c82 */ /* 0x01afd60008000000 */
.L_x_42:
[----:B------:R-:W1:Y:S02]  /*19d0*/  S2UR UR4, SR_CgaCtaId ;  /* 0x00000000000479c3 */ /* 0x000e640000008800 */
[----:B-1----:R-:W-:-:S09]  /*19e0*/  UISETP.NE.AND UP0, UPT, UR4, URZ, UPT ;  /* 0x000000ff0400728c */ /* 0x002fd2000bf05270 */
[----:B------:R-:W-:Y:S05]  /*19f0*/  BRA.U UP0, `(.L_x_23) ;  /* 0x0000000100287547 */ /* 0x000fea000b800000 */
[----:B------:R-:W-:Y:S02]  /*1a00*/  LEA R0, R9, UR13, 0x3 ;  /* 0x0000000d09007c11 */ /* 0x000fe4000f8e18ff */
[----:B------:R-:W-:-:S04]  /*1a10*/  SHF.L.U32 R2, R8, 0x1f, RZ ;  /* 0x0000001f08027819 */ /* 0x000fc800000006ff */
[----:B------:R-:W1:Y:S02]  /*1a20*/  SYNCS.PHASECHK.TRANS64.TRYWAIT P0, [R0+URZ+0xd0], R2 ;  /* 0x0000d002000075a7 */ /* 0x000e6400080011ff */
[----:B-1----:R-:W-:Y:S05]  /*1a30*/  @!P0 BRA `(.L_x_24) ;  /* 0x0000005000f88947 */ /* 0x002fea0003800000 */
.L_x_113:
[----:B------:R-:W-:Y:S01]  /*1a40*/  VIADD R9, R9, 0x1 ;  /* 0x0000000109097836 */ /* 0x000fe20000000000 */
[----:B------:R1:W-:Y:S04]  /*1a50*/  SYNCS.ARRIVE.TRANS64.A1T0 RZ, [R0+URZ+0xc0], RZ ;  /* 0x0000c0ff00ff79a7 */ /* 0x0003e800081000ff */
[----:B------:R-:W-:-:S04]  /*1a60*/  ISETP.NE.AND P0, PT, R9, 0x2, PT ;  /* 0x000000020900780c */ /* 0x000fc80003f05270 */
[----:B------:R-:W-:Y:S02]  /*1a70*/  SEL R9, R9, RZ, P0 ;  /* 0x000000ff09097207 */ /* 0x000fe40000000000 */
[----:B-1----:R-:W-:-:S04]  /*1a80*/  SEL R0, RZ, 0x1, P0 ;  /* 0x00000001ff007807 */ /* 0x002fc80000000000 */
[----:B------:R-:W-:-:S07]  /*1a90*/  LOP3.LUT R8, R8, R0, RZ, 0x3c, !PT ;  /* 0x0000000008087212 */ /* 0x000fce00078e3cff */
.L_x_23:
[----:B------:R-:W-:Y:S01]  /*1aa0*/  ULEA UR4, UR6, UR13, 0x3 ;  /* 0x0000000d06047291 */ /* 0x000fe2000f8e18ff */
[----:B------:R-:W-:Y:S01]  /*1ab0*/  SHF.L.U32 R0, R12, 0x1f, RZ ;  /* 0x0000001f0c007819 */ /* 0x000fe200000006ff */
[----:B------:R-:W-:Y:S02]  /*1ac0*/  UISETP.GE.U32.AND UP0, UPT, UR49, 0xff, UPT ;  /* 0x000000ff3100788c */ /* 0x000fe4000bf06070 */
[----:B------:R-:W-:Y:S01]  /*1ad0*/  ULEA UR11, UR45, UR44, 0x6 ;  /* 0x0000002c2d0b7291 */ /* 0x000fe2000f8e30ff */
[----:B------:R-:W-:-:S04]  /*1ae0*/  UMOV UR7, URZ ;  /* 0x000000ff00077c82 */ /* 0x000fc80008000000 */
[----:B------:R1:W2:Y:S01]  /*1af0*/  SYNCS.PHASECHK.TRANS64.TRYWAIT P0, [UR4+0x20], R0 ;  /* 0x00002000ff0075a7 */ /* 0x0002a20008001104 */
[----:B------:R-:W-:-:S04]  /*1b00*/  ULEA.HI UR4, UR46, UR46, URZ, 0x1 ;  /* 0x0000002e2e047291 */ /* 0x000fc8000f8f08ff */
[----:B------:R-:W-:-:S04]  /*1b10*/  USHF.L.U32 UR4, UR4, 0x6, URZ ;  /* 0x0000000604047899 */ /* 0x000fc800080006ff */
[----:B------:R-:W-:-:S04]  /*1b20*/  ULOP3.LUT UR35, UR4, 0xffffff80, URZ, 0xc0, !UPT ;  /* 0xffffff8004237892 */ /* 0x000fc8000f8ec0ff */
[----:B------:R-:W-:Y:S01]  /*1b30*/  UIADD3 UR35, UPT, UPT, UR47, UR35, URZ ;  /* 0x000000232f237290 */ /* 0x000fe2000fffe0ff */
[----:B------:R-:W-:Y:S11]  /*1b40*/  BRA.U !UP0, `(.L_x_25) ;  /* 0x0000000108c47547 */ /* 0x000ff6000b800000 */
[----:B------:R-:W-:Y:S01]  /*1b50*/  UMOV UR16, UR43 ;  /* 0x0000002b00107c82 */ /* 0x000fe20008000000 */
[----:B------:R-:W-:Y:S01]  /*1b60*/  UMOV UR4, UR6 ;  /* 0x0000000600047c82 */ /* 0x000fe20008000000 */
[----:B------:R-:W-:-:S05]  /*1b70*/  UMOV UR34, URZ ;  /* 0x000000ff00227c82 */ /* 0x000fca0008000000 */
.L_x_31:
[----:B------:R-:W-:Y:S01]  /*1b80*/  ULEA UR33, UR4, UR13, 0x3 ;  /* 0x0000000d04217291 */ /* 0x000fe2000f8e18ff */
[----:B------:R-:W-:Y:S01]  /*1b90*/  @P3 MOV R2, 0x6000 ;  /* 0x0000600000023802 */ /* 0x000fe20000000f00 */
[----:B--234-:R-:W-:Y:S10]  /*1ba0*/  @P0 BRA `(.L_x_26) ;  /* 0x00000000000c0947 */ /* 0x01cff40003800000 */
[----:B------:R-:W-:-:S04]  /*1bb0*/  SHF.L.U32 R3, R12, 0x1f, RZ ;  /* 0x0000001f0c037819 */ /* 0x000fc800000006ff */
[----:B------:R-:W2:Y:S02]  /*1bc0*/  SYNCS.PHASECHK.TRANS64.TRYWAIT P0, [UR33+0x20], R3 ;  /* 0x00002003ff0075a7 */ /* 0x000ea40008001121 */
[----:B--2---:R-:W-:Y:S05]  /*1bd0*/  @!P0 BRA `(.L_x_27) ;  /* 0x0000005000a48947 */ /* 0x004fea0003800000 */
.L_x_26:
[----:B------:R2:W-:Y:S01]  /*1be0*/  @P3 SYNCS.ARRIVE.TRANS64 RZ, [UR33], R2 ;  /* 0x00000002ffff39a7 */ /* 0x0005e20008000021 */
[----:B------:R-:W-:Y:S02]  /*1bf0*/  ULOP3.LUT UR5, UR21, 0x2, URZ, 0xfc, !UPT ;  /* 0x0000000215057892 */ /* 0x000fe4000f8efcff */
[----:B------:R-:W-:Y:S02]  /*1c00*/  UIADD3 UR16, UPT, UPT, UR16, 0x1, URZ ;  /* 0x0000000110107890 */ /* 0x000fe4000fffe0ff */
[----:B------:R-:W-:Y:S02]  /*1c10*/  UISETP.NE.AND UP0, UPT, UR5, 0x2, UPT ;  /* 0x000000020500788c */ /* 0x000fe4000bf05270 */
[----:B------:R-:W-:-:S07]  /*1c20*/  UISETP.NE.AND UP2, UPT, UR16, 0x1, UPT ;  /* 0x000000011000788c */ /* 0x000fce000bf45270 */
[----:B------:R-:W-:Y:S05]  /*1c30*/  BRA.U UP0, `(.L_x_28) ;  /* 0x0000000100047547 */ /* 0x000fea000b800000 */
[----:B------:R-:W-:Y:S05]  /*1c40*/  BPT.TRAP 0x1 ;  /* 0x000000040000795c */ /* 0x000fea0000300000 */
.L_x_28:
[----:B------:R-:W-:Y:S04]  /*1c50*/  BSSY.RECONVERGENT B0, `(.L_x_29) ;  /* 0x0000003000007945 */ /* 0x000fe80003800200 */
[----:B------:R-:W-:Y:S05]  /*1c60*/  @!P2 BRA `(.L_x_30) ;  /* 0x000000000004a947 */ /* 0x000fea0003800000 */
[----:B------:R-:W-:Y:S05]  /*1c70*/  BPT.TRAP 0x1 ;  /* 0x000000040000795c */ /* 0x000fea0000300000 */
.L_x_30:
[----:B------:R-:W-:Y:S05]  /*1c80*/  BSYNC.RECONVERGENT B0 ;  /* 0x0000000000007941 */ /* 0x000fea0003800200 */
.L_x_29:
[----:B------:R-:W-:Y:S02]  /*1c90*/  UIADD3 UR5, UPT, UPT, UR4, 0x1, URZ ;  /* 0x0000000104057890 */ /* 0x000fe4000fffe0ff */
[----:B------:R-:W-:Y:S02]  /*1ca0*/  ULEA UR32, UR4, UR28, 0xd ;  /* 0x0000001c04207291 */ /* 0x000fe4000f8e68ff */
[----:B------:R-:W-:Y:S02]  /*1cb0*/  UISETP.NE.AND UP0, UPT, UR5, 0x4, UPT ;  /* 0x000000040500788c */ /* 0x000fe4000bf05270 */
[----:B------:R-:W-:Y:S02]  /*1cc0*/  UIADD3 UR14, UP1, UPT, UR26, 0x80, URZ ;  /* 0x000000801a0e7890 */ /* 0x000fe4000ff3e0ff */
[----:B------:R-:W-:Y:S02]  /*1cd0*/  USEL UR7, URZ, 0x1, UP0 ;  /* 0x00000001ff077887 */ /* 0x000fe40008000000 */
[----:B------:R-:W-:-:S02]  /*1ce0*/  USEL UR6, UR5, URZ, UP0 ;  /* 0x000000ff05067287 */ /* 0x000fc40008000000 */
[----:B------:R-:W-:Y:S02]  /*1cf0*/  ULEA UR8, UR4, UR13, 0xc ;  /* 0x0000000d04087291 */ /* 0x000fe4000f8e60ff */
[----:B------:R-:W-:Y:S01]  /*1d00*/  ULEA UR5, UR6, UR13, 0x3 ;  /* 0x0000000d06057291 */ /* 0x000fe2000f8e18ff */
[----:B------:R-:W-:Y:S01]  /*1d10*/  LOP3.LUT R12, R12, UR7, RZ, 0x3c, !PT ;  /* 0x000000070c0c7c12 */ /* 0x000fe2000f8e3cff */
[----:B------:R-:W-:Y:S02]  /*1d20*/  UIADD3 UR4, UP0, UPT, UR26, 0x180, URZ ;  /* 0x000001801a047890 */ /* 0x000fe4000ff1e0ff */
[----:B------:R-:W-:Y:S01]  /*1d30*/  ULOP3.LUT UR33, UR33, 0xfefffff8, URZ, 0xc0, !UPT ;  /* 0xfefffff821217892 */ /* 0x000fe2000f8ec0ff */
[----:B-1----:R-:W-:Y:S01]  /*1d40*/  SHF.L.U32 R0, R12, 0x1f, RZ ;  /* 0x0000001f0c007819 */ /* 0x002fe200000006ff */
[----:B------:R-:W-:Y:S02]  /*1d50*/  UIADD3.X UR15, UPT, UPT, URZ, UR27, URZ, UP1, !UPT ;  /* 0x0000001bff0f7290 */ /* 0x000fe40008ffe4ff */
[----:B------:R-:W-:Y:S01]  /*1d60*/  UIADD3 UR32, UPT, UPT, UR13, 0x2400, UR32 ;  /* 0x000024000d207890 */ /* 0x000fe2000fffe020 */
[----:B------:R3:W4:Y:S01]  /*1d70*/  SYNCS.PHASECHK.TRANS64.TRYWAIT P0, [UR5+0x20], R0 ;  /* 0x00002000ff0075a7 */ /* 0x0007220008001105 */
[----:B------:R-:W-:-:S02]  /*1d80*/  UPRMT UR7, URZ, 0x5410, UR24 ;  /* 0x00005410ff077896 */ /* 0x000fc40008000018 */
[----:B------:R-:W-:Y:S02]  /*1d90*/  UIADD3 UR8, UPT, UPT, UR8, 0xa400, URZ ;  /* 0x0000a40008087890 */ /* 0x000fe4000fffe0ff */
[----:B------:R-:W-:Y:S01]  /*1da0*/  UIADD3.X UR5, UPT, UPT, URZ, UR27, URZ, UP0, !UPT ;  /* 0x0000001bff057290 */ /* 0x000fe200087fe4ff */
[----:B------:R-:W-:Y:S01]  /*1db0*/  UMOV UR18, 0x0 ;  /* 0x0000000000127882 */ /* 0x000fe20000000000 */
[----:B------:R-:W-:Y:S01]  /*1dc0*/  UMOV UR19, 0x10000000 ;  /* 0x1000000000137882 */ /* 0x000fe20000000000 */
[----:B------:R-:W-:Y:S01]  /*1dd0*/  UMOV UR10, UR34 ;  /* 0x00000022000a7c82 */ /* 0x000fe20008000000 */
[----:B------:R-:W-:Y:S01]  /*1de0*/  UMOV UR12, UR36 ;  /* 0x00000024000c7c82 */ /* 0x000fe20008000000 */
[----:B------:R-:W-:Y:S01]  /*1df0*/  UMOV UR9, UR33 ;  /* 0x0000002100097c82 */ /* 0x000fe20008000000 */
[----:B------:R1:W-:Y:S03]  /*1e00*/  UTMALDG.3D.MULTICAST.2CTA [UR32], [UR14], UR7, desc[UR18] ;  /* 0x000012200e0073b4 */ /* 0x0003e60008211807 */
[----:B------:R2:W-:Y:S01]  /*1e10*/  UTMALDG.3D.2CTA [UR8], [UR4], desc[UR18] ;  /* 0x00001208040075b4 */ /* 0x0005e20008211000 */
[----:B-1----:R-:W-:Y:S01]  /*1e20*/  UIADD3 UR34, UPT, UPT, UR34, 0x80, URZ ;  /* 0x0000008022227890 */ /* 0x002fe2000fffe0ff */
[----:B------:R-:W-:Y:S01]  /*1e30*/  UMOV UR7, UR29 ;  /* 0x0000001d00077c82 */ /* 0x000fe20008000000 */
[----:B--2---:R-:W-:Y:S01]  /*1e40*/  UMOV UR4, UR6 ;  /* 0x0000000600047c82 */ /* 0x004fe20008000000 */
[----:B------:R-:W-:Y:S09]  /*1e50*/  BRA.U UP2, `(.L_x_31) ;  /* 0xfffffffd02487547 */ /* 0x000ff2000b83ffff */
.L_x_25:
[----:B------:R-:W-:Y:S01]  /*1e60*/  ULEA UR4, UR6, UR13, 0x3 ;  /* 0x0000000d06047291 */ /* 0x000fe2000f8e18ff */
[----:B-1-3--:R-:W-:Y:S01]  /*1e70*/  SHF.L.U32 R0, R12, 0x1f, RZ ;  /* 0x0000001f0c007819 */ /* 0x00afe200000006ff */
[----:B------:R-:W-:Y:S01]  /*1e80*/  @!P1 SYNCS.ARRIVE.TRANS64.A1T0 RZ, [UR13+0x58], RZ ;  /* 0x000058ffffff99a7 */ /* 0x000fe2000810000d */
[----:B------:R-:W-:-:S06]  /*1e90*/  UISETP.GT.AND UP0, UPT, UR42, UR41, UPT ;  /* 0x000000292a00728c */ /* 0x000fcc000bf04270 */
[----:B--2-4-:R1:W2:Y:S03]  /*1ea0*/  SYNCS.PHASECHK.TRANS64.TRYWAIT P0, [UR4+0x20], R0 ;  /* 0x00002000ff0075a7 */ /* 0x0142a60008001104 */
[----:B------:R-:W-:Y:S05]  /*1eb0*/  BRA.U !UP0, `(.L_x_32) ;  /* 0x0000000108c07547 */ /* 0x000fea000b800000 */
[----:B------:R-:W-:Y:S01]  /*1ec0*/  UIADD3 UR25, UPT, UPT, UR48, UR7, URZ ;  /* 0x0000000730197290 */ /* 0x000fe2000fffe0ff */
[----:B------:R-:W-:-:S11]  /*1ed0*/  UMOV UR4, UR6 ;  /* 0x0000000600047c82 */ /* 0x000fd60008000000 */
.L_x_38:
[----:B------:R-:W-:Y:S01]  /*1ee0*/  ULEA UR17, UR4, UR13, 0x3 ;  /* 0x0000000d04117291 */ /* 0x000fe2000f8e18ff */
[----:B--2---:R-:W-:Y:S01]  /*1ef0*/  @P3 MOV R2, 0x6000 ;  /* 0x0000600000023802 */ /* 0x004fe20000000f00 */
[----:B--2-4-:R-:W-:Y:S10]  /*1f00*/  @P0 BRA `(.L_x_33) ;  /* 0x00000000000c0947 */ /* 0x014ff40003800000 */
[----:B------:R-:W-:-:S04]  /*1f10*/  SHF.L.U32 R3, R12, 0x1f, RZ ;  /* 0x0000001f0c037819 */ /* 0x000fc800000006ff */
[----:B------:R-:W2:Y:S02]  /*1f20*/  SYNCS.PHASECHK.TRANS64.TRYWAIT P0, [UR17+0x20], R3 ;  /* 0x00002003ff0075a7 */ /* 0x000ea40008001111 */
[----:B--2---:R-:W-:Y:S05]  /*1f30*/  @!P0 BRA `(.L_x_34) ;  /* 0x0000004c00e48947 */ /* 0x004fea0003800000 */
.L_x_33:
[----:B------:R2:W-:Y:S01]  /*1f40*/  @P3 SYNCS.ARRIVE.TRANS64 RZ, [UR17], R2 ;  /* 0x00000002ffff39a7 */ /* 0x0005e20008000011 */
[----:B------:R-:W-:-:S04]  /*1f50*/  ULOP3.LUT UR5, UR21, 0x2, URZ, 0xfc, !UPT ;  /* 0x0000000215057892 */ /* 0x000fc8000f8efcff */
[----:B------:R-:W-:-:S09]  /*1f60*/  UISETP.NE.AND UP0, UPT, UR5, 0x2, UPT ;  /* 0x000000020500788c */ /* 0x000fd2000bf05270 */
[----:B------:R-:W-:Y:S05]  /*1f70*/  BRA.U UP0, `(.L_x_35) ;  /* 0x0000000100047547 */ /* 0x000fea000b800000 */
[----:B------:R-:W-:Y:S05]  /*1f80*/  BPT.TRAP 0x1 ;  /* 0x000000040000795c */ /* 0x000fea0000300000 */
.L_x_35:
[----:B------:R-:W-:Y:S04]  /*1f90*/  BSSY.RECONVERGENT B0, `(.L_x_36) ;  /* 0x0000003000007945 */ /* 0x000fe80003800200 */
[----:B------:R-:W-:Y:S05]  /*1fa0*/  @!P2 BRA `(.L_x_37) ;  /* 0x000000000004a947 */ /* 0x000fea0003800000 */
[----:B------:R-:W-:Y:S05]  /*1fb0*/  BPT.TRAP 0x1 ;  /* 0x000000040000795c */ /* 0x000fea0000300000 */
.L_x_37:
[----:B------:R-:W-:Y:S05]  /*1fc0*/  BSYNC.RECONVERGENT B0 ;  /* 0x0000000000007941 */ /* 0x000fea0003800200 */
.L_x_36:
[----:B------:R-:W-:Y:S02]  /*1fd0*/  UIADD3 UR5, UPT, UPT, UR4, 0x1, URZ ;  /* 0x0000000104057890 */ /* 0x000fe4000fffe0ff */
[----:B------:R-:W-:Y:S02]  /*1fe0*/  UIADD3 UR14, UP1, UPT, UR26, 0x80, URZ ;  /* 0x000000801a0e7890 */ /* 0x000fe4000ff3e0ff */
[----:B------:R-:W-:Y:S02]  /*1ff0*/  UISETP.NE.AND UP0, UPT, UR5, 0x4, UPT ;  /* 0x000000040500788c */ /* 0x000fe4000bf05270 */
[----:B------:R-:W-:Y:S02]  /*2000*/  ULEA UR16, UR4, UR30, 0xd ;  /* 0x0000001e04107291 */ /* 0x000fe4000f8e68ff */
[----:B------:R-:W-:Y:S02]  /*2010*/  USEL UR8, URZ, 0x1, UP0 ;  /* 0x00000001ff087887 */ /* 0x000fe40008000000 */
[----:B------:R-:W-:-:S02]  /*2020*/  USEL UR6, UR5, URZ, UP0 ;  /* 0x000000ff05067287 */ /* 0x000fc40008000000 */
[----:B------:R-:W-:Y:S02]  /*2030*/  UIADD3 UR22, UP0, UPT, UR26, 0x180, URZ ;  /* 0x000001801a167890 */ /* 0x000fe4000ff1e0ff */
[----:B------:R-:W-:Y:S01]  /*2040*/  LOP3.LUT R12, R12, UR8, RZ, 0x3c, !PT ;  /* 0x000000080c0c7c12 */ /* 0x000fe2000f8e3cff */
[----:B------:R-:W-:Y:S02]  /*2050*/  ULEA UR8, UR4, UR13, 0xc ;  /* 0x0000000d04087291 */ /* 0x000fe4000f8e60ff */
[----:B------:R-:W-:Y:S01]  /*2060*/  ULEA UR5, UR6, UR13, 0x3 ;  /* 0x0000000d06057291 */ /* 0x000fe2000f8e18ff */
[----:B-1----:R-:W-:Y:S01]  /*2070*/  SHF.L.U32 R0, R12, 0x1f, RZ ;  /* 0x0000001f0c007819 */ /* 0x002fe200000006ff */
[----:B------:R-:W-:Y:S02]  /*2080*/  USHF.L.U32 UR18, UR7, 0x7, URZ ;  /* 0x0000000707127899 */ /* 0x000fe400080006ff */
[----:B------:R-:W-:Y:S02]  /*2090*/  ULOP3.LUT UR17, UR17, 0xfefffff8, URZ, 0xc0, !UPT ;  /* 0xfefffff811117892 */ /* 0x000fe4000f8ec0ff */
[----:B------:R-:W-:-:S02]  /*20a0*/  UIADD3.X UR15, UPT, UPT, URZ, UR27, URZ, UP1, !UPT ;  /* 0x0000001bff0f7290 */ /* 0x000fc40008ffe4ff */
[----:B------:R-:W-:Y:S01]  /*20b0*/  UPRMT UR4, URZ, 0x5410, UR24 ;  /* 0x00005410ff047896 */ /* 0x000fe20008000018 */
[----:B------:R3:W4:Y:S01]  /*20c0*/  SYNCS.PHASECHK.TRANS64.TRYWAIT P0, [UR5+0x20], R0 ;  /* 0x00002000ff0075a7 */ /* 0x0007220008001105 */
[----:B------:R-:W-:Y:S02]  /*20d0*/  UIADD3 UR8, UPT, UPT, UR8, 0xa400, URZ ;  /* 0x0000a40008087890 */ /* 0x000fe4000fffe0ff */
[----:B------:R-:W-:Y:S01]  /*20e0*/  UIADD3.X UR23, UPT, UPT, URZ, UR27, URZ, UP0, !UPT ;  /* 0x0000001bff177290 */ /* 0x000fe200087fe4ff */
[----:B------:R-:W-:Y:S01]  /*20f0*/  UMOV UR32, 0x0 ;  /* 0x0000000000207882 */ /* 0x000fe20000000000 */
[----:B------:R-:W-:Y:S01]  /*2100*/  UMOV UR33, 0x10000000 ;  /* 0x1000000000217882 */ /* 0x000fe20000000000 */
[----:B------:R-:W-:Y:S01]  /*2110*/  UMOV UR19, UR35 ;  /* 0x0000002300137c82 */ /* 0x000fe20008000000 */
[----:B------:R-:W-:Y:S01]  /*2120*/  UMOV UR20, UR36 ;  /* 0x0000002400147c82 */ /* 0x000fe20008000000 */
[----:B------:R-:W-:Y:S01]  /*2130*/  UMOV UR12, UR36 ;  /* 0x00000024000c7c82 */ /* 0x000fe20008000000 */
[----:B------:R-:W-:Y:S01]  /*2140*/  UMOV UR9, UR17 ;  /* 0x0000001100097c82 */ /* 0x000fe20008000000 */
[----:B------:R-:W-:Y:S01]  /*2150*/  UMOV UR10, UR18 ;  /* 0x00000012000a7c82 */ /* 0x000fe20008000000 */
[----:B------:R1:W-:Y:S01]  /*2160*/  UTMALDG.3D.MULTICAST.2CTA [UR16], [UR14], UR4, desc[UR32] ;  /* 0x000020100e0073b4 */ /* 0x0003e20008211804 */
[----:B------:R-:W-:-:S04]  /*2170*/  UIADD3 UR7, UPT, UPT, UR7, 0x1, URZ ;  /* 0x0000000107077890 */ /* 0x000fc8000fffe0ff */
[----:B------:R-:W-:Y:S01]  /*2180*/  UISETP.NE.AND UP0, UPT, UR7, UR25, UPT ;  /* 0x000000190700728c */ /* 0x000fe2000bf05270 */
[----:B------:R3:W-:Y:S01]  /*2190*/  UTMALDG.3D.2CTA [UR8], [UR22], desc[UR32] ;  /* 0x00002008160075b4 */ /* 0x0007e20008211000 */
[----:B-1----:R-:W-:-:S07]  /*21a0*/  UMOV UR4, UR6 ;  /* 0x0000000600047c82 */ /* 0x002fce0008000000 */
[----:B---3--:R-:W-:Y:S05]  /*21b0*/  BRA.U UP0, `(.L_x_38) ;  /* 0xfffffffd00487547 */ /* 0x008fea000b83ffff */
.L_x_32:
[C---:B------:R-:W-:Y:S01]  /*21c0*/  LEA R3, R11.reuse, UR13, 0x3 ;  /* 0x0000000d0b037c11 */ /* 0x040fe2000f8e18ff */
[----:B------:R-:W-:Y:S01]  /*21d0*/  NOP ;  /* 0x0000000000007918 */ /* 0x000fe20000000000 */
[----:B-1----:R-:W-:Y:S02]  /*21e0*/  SHF.L.U32 R0, R10, 0x1f, RZ ;  /* 0x0000001f0a007819 */ /* 0x002fe400000006ff */
[----:B------:R-:W-:Y:S02]  /*21f0*/  LEA R4, R11, UR13, 0x4 ;  /* 0x0000000d0b047c11 */ /* 0x000fe4000f8e20ff */
[----:B--2-4-:R-:W1:Y:S02]  /*2200*/  SYNCS.PHASECHK.TRANS64.TRYWAIT P0, [R3+URZ+0x60], R0 ;  /* 0x00006000030075a7 */ /* 0x014e6400080011ff */
[----:B-1----:R-:W-:Y:S05]  /*2210*/  @!P0 BRA `(.L_x_39) ;  /* 0x0000004c00448947 */ /* 0x002fea0003800000 */
.L_x_116:
[----:B------:R-:W2:Y:S01]  /*2220*/  LDS.128 R4, [R4+0xf0] ;  /* 0x0000f00004047984 */ /* 0x000ea20000000c00 */
[----:B------:R-:W-:Y:S01]  /*2230*/  UISETP.GE.AND UP0, UPT, UR40, 0x1, UPT ;  /* 0x000000012800788c */ /* 0x000fe2000bf06270 */
[----:B------:R-:W-:Y:S01]  /*2240*/  @!PT LDS RZ, [RZ] ;  /* 0x00000000fffff984 */ /* 0x000fe20000000800 */
[----:B------:R-:W-:Y:S01]  /*2250*/  @!PT LDS RZ, [RZ] ;  /* 0x00000000fffff984 */ /* 0x000fe20000000800 */
[----:B------:R-:W-:Y:S01]  /*2260*/  @!PT LDS RZ, [RZ] ;  /* 0x00000000fffff984 */ /* 0x000fe20000000800 */
[----:B------:R-:W-:Y:S01]  /*2270*/  @!PT LDS RZ, [RZ] ;  /* 0x00000000fffff984 */ /* 0x000fe20000000800 */
[----:B------:R3:W-:Y:S06]  /*2280*/  MEMBAR.ALL.CTA ;  /* 0x0000000000007992 */ /* 0x0007ec0000008000 */
[----:B---3--:R-:W3:Y:S01]  /*2290*/  FENCE.VIEW.ASYNC.S ;  /* 0x00000000000073c6 */ /* 0x008ee20000000000 */
[----:B--2---:R-:W-:-:S13]  /*22a0*/  LOP3.LUT P0, RZ, R6, 0x1, RZ, 0xc0, !PT ;  /* 0x0000000106ff7812 */ /* 0x004fda000780c0ff */
[----:B---3--:R-:W-:Y:S01]  /*22b0*/  VOTEU.ANY UP1, P0 ;  /* 0x0000000000ff7886 */ /* 0x008fe20000020100 */
[----:B------:R-:W-:-:S13]  /*22c0*/  PLOP3.LUT P0, PT, PT, PT, UP1, 0x80, 0x8 ;  /* 0x000000000008781c */ /* 0x000fda0003f0f018 */
[----:B-1----:R-:W-:Y:S02]  /*22d0*/  @P0 LOP3.LUT R0, R5, 0xffff, RZ, 0xc0, !PT ;  /* 0x0000ffff05000812 */ /* 0x002fe400078ec0ff */
[----:B------:R-:W-:Y:S02]  /*22e0*/  @P0 MOV R2, R4 ;  /* 0x0000000400020202 */ /* 0x000fe40000000f00 */
[----:B------:R-:W-:Y:S01]  /*22f0*/  @P0 R2UR UR5, R0 ;  /* 0x00000000000502ca */ /* 0x000fe200000e0000 */
[----:B------:R-:W-:Y:S01]  /*2300*/  VIADD R0, R3, 0x70 ;  /* 0x0000007003007836 */ /* 0x000fe20000000000 */
[----:B------:R-:W-:Y:S02]  /*2310*/  @P0 SHF.R.U32.HI R4, RZ, 0x10, R5 ;  /* 0x00000010ff040819 */ /* 0x000fe40000011605 */
[----:B------:R-:W-:Y:S02]  /*2320*/  @P0 R2UR UR7, R2 ;  /* 0x00000000020702ca */ /* 0x000fe400000e0000 */
[----:B------:R-:W-:-:S02]  /*2330*/  PRMT R0, RZ, 0x654, R0 ;  /* 0x00000654ff007816 */ /* 0x000fc40000000000 */
[----:B------:R-:W-:Y:S02]  /*2340*/  @P0 R2UR UR4, R4 ;  /* 0x00000000040402ca */ /* 0x000fe400000e0000 */
[----:B------:R1:W-:Y:S03]  /*2350*/  SYNCS.ARRIVE.TRANS64.RED.A1T0 RZ, [R0+URZ], RZ ;  /* 0x000000ff00ff79a7 */ /* 0x0003e600081004ff */
[----:B------:R-:W-:-:S04]  /*2360*/  @UP1 UMOV UR31, UR5 ;  /* 0x00000005001f1c82 */ /* 0x000fc80008000000 */
[----:B------:R-:W-:-:S04]  /*2370*/  @UP1 UMOV UR37, UR7 ;  /* 0x0000000700251c82 */ /* 0x000fc80008000000 */
[----:B------:R-:W-:Y:S01]  /*2380*/  @UP1 UMOV UR36, UR4 ;  /* 0x0000000400241c82 */ /* 0x000fe20008000000 */
[----:B------:R-:W-:Y:S05]  /*2390*/  BRA.U !UP0, `(.L_x_40) ;  /* 0x0000000108d47547 */ /* 0x000fea000b800000 */
[----:B------:R-:W2:Y:S01]  /*23a0*/  LDCU.128 UR16, c[0x0][0xb10] ;  /* 0x00016200ff1077ac */ /* 0x000ea20008000c00 */
[----:B------:R-:W3:Y:S01]  /*23b0*/  LDCU UR12, c[0x0][0xb20] ;  /* 0x00016400ff0c77ac */ /* 0x000ee20008000800 */
[----:B------:R-:W4:Y:S01]  /*23c0*/  LDCU UR20, c[0x0][0xb0c] ;  /* 0x00016180ff1477ac */ /* 0x000f220008000800 */
[----:B------:R-:W1:Y:S01]  /*23d0*/  LDCU.64 UR8, c[0x0][0xb28] ;  /* 0x00016500ff0877ac */ /* 0x000e620008000a00 */
[----:B------:R-:W-:Y:S02]  /*23e0*/  UISETP.NE.AND UP3, UPT, UR40, 0x1, UPT ;  /* 0x000000012800788c */ /* 0x000fe4000bf65270 */
[----:B--2---:R-:W-:Y:S02]  /*23f0*/  UIMAD.WIDE.U32 UR10, UR38, UR19, URZ ;  /* 0x00000013260a72a5 */ /* 0x004fe4000f8e00ff */
[----:B------:R-:W-:Y:S02]  /*2400*/  UIMAD.WIDE.U32 UR4, UR39, UR16, URZ ;  /* 0x00000010270472a5 */ /* 0x000fe4000f8e00ff */
[----:B------:R-:W-:-:S02]  /*2410*/  UISETP.NE.AND UP0, UPT, UR18, 0x1, UPT ;  /* 0x000000011200788c */ /* 0x000fc4000bf05270 */
[----:B------:R-:W-:Y:S01]  /*2420*/  UIMAD.WIDE.U32 UR22, UR31, UR19, URZ ;  /* 0x000000131f1672a5 */ /* 0x000fe2000f8e00ff */
[----:B------:R-:W-:Y:S02]  /*2430*/  UMOV UR10, UR11 ;  /* 0x0000000b000a7c82 */ /* 0x000fe40008000000 */
[----:B------:R-:W-:Y:S01]  /*2440*/  UMOV UR4, UR5 ;  /* 0x0000000500047c82 */ /* 0x000fe20008000000 */
[----:B---3--:R-:W-:Y:S02]  /*2450*/  USHF.R.U32.HI UR10, URZ, UR12, UR10 ;  /* 0x0000000cff0a7299 */ /* 0x008fe4000801160a */
[----:B----4-:R-:W-:Y:S02]  /*2460*/  UISETP.NE.AND UP2, UPT, UR20, 0x1, UPT ;  /* 0x000000011400788c */ /* 0x010fe4000bf45270 */
[----:B------:R-:W-:Y:S02]  /*2470*/  USHF.R.U32.HI UR4, URZ, UR17, UR4 ;  /* 0x00000011ff047299 */ /* 0x000fe40008011604 */
[----:B------:R-:W-:-:S02]  /*2480*/  USEL UR5, UR38, UR10, !UP0 ;  /* 0x0000000a26057287 */ /* 0x000fc4000c000000 */
[----:B------:R-:W-:Y:S02]  /*2490*/  USEL UR7, UR39, UR4, !UP2 ;  /* 0x0000000427077287 */ /* 0x000fe4000d000000 */
[----:B-1----:R-:W-:Y:S01]  /*24a0*/  UIMAD.WIDE.U32 UR10, UR5, UR8, URZ ;  /* 0x00000008050a72a5 */ /* 0x002fe2000f8e00ff */
[----:B------:R-:W-:Y:S01]  /*24b0*/  UMOV UR4, UR23 ;  /* 0x0000001700047c82 */ /* 0x000fe20008000000 */
[----:B------:R-:W-:Y:S02]  /*24c0*/  UIMAD.WIDE.U32 UR14, UR37, UR16, URZ ;  /* 0x00000010250e72a5 */ /* 0x000fe4000f8e00ff */
[----:B------:R-:W-:-:S03]  /*24d0*/  UIMAD.WIDE.U32 UR22, UR7, UR8, URZ ;  /* 0x00000008071672a5 */ /* 0x000fc6000f8e00ff */
[----:B------:R-:W-:Y:S01]  /*24e0*/  UMOV UR10, UR11 ;  /* 0x0000000b000a7c82 */ /* 0x000fe20008000000 */
[----:B------:R-:W-:Y:S02]  /*24f0*/  USHF.R.U32.HI UR4, URZ, UR12, UR4 ;  /* 0x0000000cff047299 */ /* 0x000fe40008011604 */
[----:B------:R-:W-:Y:S01]  /*2500*/  @UP3 USHF.R.U32.HI UR5, URZ, UR9, UR10 ;  /* 0x00000009ff053299 */ /* 0x000fe2000801160a */
[----:B------:R-:W-:Y:S01]  /*2510*/  UMOV UR14, UR15 ;  /* 0x0000000f000e7c82 */ /* 0x000fe20008000000 */
[----:B------:R-:W-:Y:S01]  /*2520*/  UMOV UR22, UR23 ;  /* 0x0000001700167c82 */ /* 0x000fe20008000000 */
[----:B------:R-:W-:Y:S02]  /*2530*/  USHF.R.U32.HI UR17, URZ, UR17, UR14 ;  /* 0x00000011ff117299 */ /* 0x000fe4000801160e */
[----:B------:R-:W-:Y:S02]  /*2540*/  USEL UR4, UR31, UR4, !UP0 ;  /* 0x000000041f047287 */ /* 0x000fe4000c000000 */
[----:B------:R-:W-:-:S02]  /*2550*/  @UP3 USHF.R.U32.HI UR7, URZ, UR9, UR22 ;  /* 0x00000009ff073299 */ /* 0x000fc40008011616 */
[----:B------:R-:W-:Y:S02]  /*2560*/  UIMAD UR10, UR40, UR5, URZ ;  /* 0x00000005280a72a4 */ /* 0x000fe4000f8e02ff */
[----:B------:R-:W-:Y:S02]  /*2570*/  USEL UR5, UR37, UR17, !UP2 ;  /* 0x0000001125057287 */ /* 0x000fe4000d000000 */
[----:B------:R-:W-:Y:S02]  /*2580*/  UIMAD UR12, UR40, UR7, URZ ;  /* 0x00000007280c72a4 */ /* 0x000fe4000f8e02ff */
[----:B------:R-:W-:Y:S02]  /*2590*/  UISETP.GE.AND UP0, UPT, UR4, UR10, UPT ;  /* 0x0000000a0400728c */ /* 0x000fe4000bf06270 */
[----:B------:R-:W-:Y:S02]  /*25a0*/  UIMAD.WIDE.U32 UR10, UR4, UR8, URZ ;  /* 0x00000008040a72a5 */ /* 0x000fe4000f8e00ff */
[----:B------:R-:W-:-:S02]  /*25b0*/  UISETP.GE.OR UP0, UPT, UR5, UR12, UP0 ;  /* 0x0000000c0500728c */ /* 0x000fc40008706670 */
[----:B------:R-:W-:Y:S02]  /*25c0*/  UIMAD.WIDE.U32 UR14, UR5, UR8, URZ ;  /* 0x00000008050e72a5 */ /* 0x000fe4000f8e00ff */
[----:B------:R-:W-:Y:S01]  /*25d0*/  UIADD3 UR12, UPT, UPT, -UR5, URZ, URZ ;  /* 0x000000ff050c7290 */ /* 0x000fe2000fffe1ff */
[----:B------:R-:W-:Y:S01]  /*25e0*/  UMOV UR10, UR11 ;  /* 0x0000000b000a7c82 */ /* 0x000fe20008000000 */
[----:B------:R-:W-:Y:S02]  /*25f0*/  UIADD3 UR11, UPT, UPT, -UR4, URZ, URZ ;  /* 0x000000ff040b7290 */ /* 0x000fe4000fffe1ff */
[----:B------:R-:W-:-:S03]  /*2600*/  USHF.R.U32.HI UR10, URZ, UR9, UR10 ;  /* 0x00000009ff0a7299 */ /* 0x000fc6000801160a */
[----:B------:R-:W-:Y:S01]  /*2610*/  @!UP0 UMOV UR8, UR15 ;  /* 0x0000000f00088c82 */ /* 0x000fe20008000000 */
[----:B------:R-:W-:Y:S02]  /*2620*/  UIMAD UR11, UR18, UR11, UR31 ;  /* 0x0000000b120b72a4 */ /* 0x000fe4000f8e021f */
[----:B------:R-:W-:Y:S02]  /*2630*/  USEL UR10, UR4, UR10, !UP3 ;  /* 0x0000000a040a7287 */ /* 0x000fe4000d800000 */
[----:B------:R-:W-:Y:S02]  /*2640*/  @!UP0 USHF.R.U32.HI UR8, URZ, UR9, UR8 ;  /* 0x00000009ff088299 */ /* 0x000fe40008011608 */
[----:B------:R-:W-:Y:S02]  /*2650*/  UIADD3 UR9, UPT, UPT, -UR10, URZ, URZ ;  /* 0x000000ff0a097290 */ /* 0x000fe4000fffe1ff */
[----:B------:R-:W-:Y:S02]  /*2660*/  @!UP0 USEL UR8, UR5, UR8, !UP3 ;  /* 0x0000000805088287 */ /* 0x000fe4000d800000 */
[----:B------:R-:W-:-:S02]  /*2670*/  UIMAD UR9, UR40, UR9, UR4 ;  /* 0x00000009280972a4 */ /* 0x000fc4000f8e0204 */
[----:B------:R-:W-:Y:S02]  /*2680*/  @!UP0 UIADD3 UR10, UPT, UPT, UR10, -UR8, URZ ;  /* 0x800000080a0a8290 */ /* 0x000fe4000fffe0ff */
[----:B------:R-:W-:Y:S02]  /*2690*/  @!UP0 UIMAD UR8, UR9, UR7, UR8 ;  /* 0x00000007090882a4 */ /* 0x000fe4000f8e0208 */
[----:B------:R-:W-:Y:S02]  /*26a0*/  @!UP0 UIMAD UR4, UR40, UR10, UR5 ;  /* 0x0000000a280482a4 */ /* 0x000fe4000f8e0205 */
[----:B------:R-:W-:Y:S02]  /*26b0*/  UIMAD UR7, UR20, UR12, UR37 ;  /* 0x0000000c140772a4 */ /* 0x000fe4000f8e0225 */
[----:B------:R-:W-:Y:S01]  /*26c0*/  UIMAD UR31, UR4, UR18, UR11 ;  /* 0x00000012041f72a4 */ /* 0x000fe2000f8e020b */
[----:B------:R-:W-:Y:S02]  /*26d0*/  @!UP0 UMOV UR5, UR8 ;  /* 0x0000000800058c82 */ /* 0x000fe40008000000 */
[----:B------:R-:W-:-:S12]  /*26e0*/  UIMAD UR37, UR5, UR20, UR7 ;  /* 0x00000014052572a4 */ /* 0x000fd8000f8e0207 */
.L_x_40:
[----:B------:R-:W2:Y:S02]  /*26f0*/  LDCU UR4, c[0x0][0xb30] ;  /* 0x00016600ff0477ac */ /* 0x000ea40008000800 */
[----:B--2---:R-:W-:-:S09]  /*2700*/  UISETP.NE.AND UP0, UPT, UR4, 0x1, UPT ;  /* 0x000000010400788c */ /* 0x004fd2000bf05270 */
[----:B------:R-:W-:Y:S05]  /*2710*/  BRA.U UP0, `(.L_x_41) ;  /* 0x0000000100447547 */ /* 0x000fea000b800000 */
[----:B------:R-:W2:Y:S01]  /*2720*/  LDCU.128 UR16, c[0x0][0xb10] ;  /* 0x00016200ff1077ac */ /* 0x000ea20008000c00 */
[----:B------:R-:W3:Y:S01]  /*2730*/  LDCU UR10, c[0x0][0xb0c] ;  /* 0x00016180ff0a77ac */ /* 0x000ee20008000800 */
[----:B------:R-:W4:Y:S01]  /*2740*/  LDCU UR7, c[0x0][0xb20] ;  /* 0x00016400ff0777ac */ /* 0x000f220008000800 */
[----:B--2---:R-:W-:Y:S02]  /*2750*/  UIMAD.WIDE.U32 UR8, UR37, UR16, URZ ;  /* 0x00000010250872a5 */ /* 0x004fe4000f8e00ff */
[----:B------:R-:W-:Y:S02]  /*2760*/  UIMAD.WIDE.U32 UR4, UR31, UR19, URZ ;  /* 0x000000131f0472a5 */ /* 0x000fe4000f8e00ff */
[----:B---3--:R-:W-:Y:S02]  /*2770*/  UISETP.NE.AND UP2, UPT, UR10, 0x1, UPT ;  /* 0x000000010a00788c */ /* 0x008fe4000bf45270 */
[----:B------:R-:W-:Y:S01]  /*2780*/  UISETP.NE.AND UP0, UPT, UR18, 0x1, UPT ;  /* 0x000000011200788c */ /* 0x000fe2000bf05270 */
[----:B------:R-:W-:-:S02]  /*2790*/  UMOV UR8, UR9 ;  /* 0x0000000900087c82 */ /* 0x000fc40008000000 */
[----:B------:R-:W-:Y:S01]  /*27a0*/  UMOV UR4, UR5 ;  /* 0x0000000500047c82 */ /* 0x000fe20008000000 */
[----:B------:R-:W-:Y:S02]  /*27b0*/  USHF.R.U32.HI UR17, URZ, UR17, UR8 ;  /* 0x00000011ff117299 */ /* 0x000fe40008011608 */
[----:B----4-:R-:W-:Y:S02]  /*27c0*/  USHF.R.U32.HI UR4, URZ, UR7, UR4 ;  /* 0x00000007ff047299 */ /* 0x010fe40008011604 */
[----:B------:R-:W-:Y:S02]  /*27d0*/  USEL UR5, UR37, UR17, !UP2 ;  /* 0x0000001125057287 */ /* 0x000fe4000d000000 */
[----:B------:R-:W-:-:S04]  /*27e0*/  USEL UR4, UR31, UR4, !UP0 ;  /* 0x000000041f047287 */ /* 0x000fc8000c000000 */
[----:B------:R-:W-:Y:S02]  /*27f0*/  UIADD3 UR7, UPT, UPT, UR5, -UR4, URZ ;  /* 0x8000000405077290 */ /* 0x000fe4000fffe0ff */
[----:B------:R-:W-:Y:S02]  /*2800*/  UIADD3 UR4, UPT, UPT, -UR5, UR4, URZ ;  /* 0x0000000405047290 */ /* 0x000fe4000fffe1ff */
[----:B------:R-:W-:Y:S02]  /*2810*/  UIMAD UR31, UR7, UR18, UR31 ;  /* 0x00000012071f72a4 */ /* 0x000fe4000f8e021f */
[----:B------:R-:W-:-:S12]  /*2820*/  UIMAD UR37, UR4, UR10, UR37 ;  /* 0x0000000a042572a4 */ /* 0x000fd8000f8e0225 */
.L_x_41:
[----:B------:R-:W-:Y:S01]  /*2830*/  VIADD R11, R11, 0x1 ;  /* 0x000000010b0b7836 */ /* 0x000fe20000000000 */
[----:B------:R-:W-:Y:S01]  /*2840*/  PLOP3.LUT P1, PT, PT, PT, PT, 0x80, 0x8 ;  /* 0x000000000008781c */ /* 0x000fe20003f2f070 */
[----:B------:R-:W-:Y:S02]  /*2850*/  UIADD3 UR46, UPT, UPT, UR37, UR58, URZ ;  /* 0x0000003a252e7290 */ /* 0x000fe4000fffe0ff */
[----:B------:R-:W-:Y:S01]  /*2860*/  UIADD3 UR45, UPT, UPT, UR31, UR55, URZ ;  /* 0x000000371f2d7290 */ /* 0x000fe2000fffe0ff */
[----:B------:R-:W-:-:S04]  /*2870*/  ISETP.NE.AND P0, PT, R11, 0x2, PT ;  /* 0x000000020b00780c */ /* 0x000fc80003f05270 */
[----:B-1----:R-:W-:Y:S02]  /*2880*/  SEL R0, RZ, 0x1, P0 ;  /* 0x00000001ff007807 */ /* 0x002fe40000000000 */
[----:B------:R-:W-:Y:S02]  /*2890*/  SEL R11, R11, RZ, P0 ;  /* 0x000000ff0b0b7207 */ /* 0x000fe40000000000 */
[----:B------:R-:W-:Y:S01]  /*28a0*/  LOP3.LUT R10, R10, R0, RZ, 0x3c, !PT ;  /* 0x000000000a0a7212 */ /* 0x000fe200078e3cff */
[----:B------:R-:W-:Y:S06]  /*28b0*/  BRA.U UP1, `(.L_x_42) ;  /* 0xfffffff101447547 */ /* 0x000fec000b83ffff */
[----:B------:R-:W-:Y:S01]  /*28c0*/  UIADD3 UR13, UPT, UPT, UR13, 0x20, URZ ;  /* 0x000000200d0d7890 */ /* 0x000fe2000fffe0ff */
[----:B------:R-:W-:-:S03]  /*28d0*/  SHF.L.U32 R2, R12, 0x1f, RZ ;  /* 0x0000001f0c027819 */ /* 0x000fc600000006ff */
[----:B------:R-:W-:-:S09]  /*28e0*/  ULEA UR4, UR6, UR13, 0x3 ;  /* 0x0000000d06047291 */ /* 0x000fd2000f8e18ff */
[----:B------:R-:W1:Y:S02]  /*28f0*/  SYNCS.PHASECHK.TRANS64.TRYWAIT P0, [UR4], R2 ;  /* 0x00000002ff0075a7 */ /* 0x000e640008001104 */
[----:B-1----:R-:W-:Y:S05]  /*2900*/  @!P0 BRA `(.L_x_43) ;  /* 0x00000044009c8947 */ /* 0x002fea0003800000 */
.L_x_118:
[----:B------:R-:W-:-:S04]  /*2910*/  UIADD3 UR4, UPT, UPT, UR6, 0x1, URZ ;  /* 0x0000000106047890 */ /* 0x000fc8000fffe0ff */
[----:B------:R-:W-:-:S04]  /*2920*/  UISETP.NE.AND UP0, UPT, UR4, 0x4, UPT ;  /* 0x000000040400788c */ /* 0x000fc8000bf05270 */
[----:B------:R-:W-:Y:S02]  /*2930*/  USEL UR6, URZ, 0x1, UP0 ;  /* 0x00000001ff067887 */ /* 0x000fe40008000000 */
[----:B------:R-:W-:-:S04]  /*2940*/  USEL UR4, UR4, URZ, UP0 ;  /* 0x000000ff04047287 */ /* 0x000fc80008000000 */
[----:B------:R-:W-:Y:S01]  /*2950*/  ULEA UR5, UR4, UR13, 0x3 ;  /* 0x0000000d04057291 */ /* 0x000fe2000f8e18ff */
[----:B-1----:R-:W-:-:S04]  /*2960*/  LOP3.LUT R2, R12, UR6, RZ, 0x3c, !PT ;  /* 0x000000060c027c12 */ /* 0x002fc8000f8e3cff */
[----:B------:R-:W-:-:S04]  /*2970*/  SHF.L.U32 R3, R2, 0x1f, RZ ;  /* 0x0000001f02037819 */ /* 0x000fc800000006ff */
[----:B------:R-:W1:Y:S02]  /*2980*/  SYNCS.PHASECHK.TRANS64.TRYWAIT P0, [UR5], R3 ;  /* 0x00000003ff0075a7 */ /* 0x000e640008001105 */
[----:B-1----:R-:W-:Y:S05]  /*2990*/  @!P0 BRA `(.L_x_44) ;  /* 0x0000004400908947 */ /* 0x002fea0003800000 */
.L_x_120:
[----:B------:R-:W-:-:S04]  /*29a0*/  UIADD3 UR4, UPT, UPT, UR4, 0x1, URZ ;  /* 0x0000000104047890 */ /* 0x000fc8000fffe0ff */
[----:B------:R-:W-:-:S04]  /*29b0*/  UISETP.NE.AND UP0, UPT, UR4, 0x4, UPT ;  /* 0x000000040400788c */ /* 0x000fc8000bf05270 */
[----:B------:R-:W-:Y:S02]  /*29c0*/  USEL UR6, URZ, 0x1, UP0 ;  /* 0x00000001ff067887 */ /* 0x000fe40008000000 */
[----:B------:R-:W-:-:S04]  /*29d0*/  USEL UR4, UR4, URZ, UP0 ;  /* 0x000000ff04047287 */ /* 0x000fc80008000000 */
[----:B------:R-:W-:Y:S01]  /*29e0*/  ULEA UR5, UR4, UR13, 0x3 ;  /* 0x0000000d04057291 */ /* 0x000fe2000f8e18ff */
[----:B------:R-:W-:-:S04]  /*29f0*/  LOP3.LUT R2, R2, UR6, RZ, 0x3c, !PT ;  /* 0x0000000602027c12 */ /* 0x000fc8000f8e3cff */
[----:B-1----:R-:W-:-:S04]  /*2a00*/  SHF.L.U32 R3, R2, 0x1f, RZ ;  /* 0x0000001f02037819 */ /* 0x002fc800000006ff */
[----:B------:R-:W1:Y:S02]  /*2a10*/  SYNCS.PHASECHK.TRANS64.TRYWAIT P0, [UR5], R3 ;  /* 0x00000003ff0075a7 */ /* 0x000e640008001105 */
[----:B-1----:R-:W-:Y:S05]  /*2a20*/  @!P0 BRA `(.L_x_45) ;  /* 0x0000004400848947 */ /* 0x002fea0003800000 */
.L_x_122:
[----:B------:R-:W-:-:S04]  /*2a30*/  UIADD3 UR4, UPT, UPT, UR4, 0x1, URZ ;  /* 0x0000000104047890 */ /* 0x000fc8000fffe0ff */
[----:B------:R-:W-:-:S04]  /*2a40*/  UISETP.NE.AND UP0, UPT, UR4, 0x4, UPT ;  /* 0x000000040400788c */ /* 0x000fc8000bf05270 */
[----:B------:R-:W-:Y:S02]  /*2a50*/  USEL UR5, URZ, 0x1, UP0 ;  /* 0x00000001ff057887 */ /* 0x000fe40008000000 */
[----:B------:R-:W-:-:S04]  /*2a60*/  USEL UR4, UR4, URZ, UP0 ;  /* 0x000000ff04047287 */ /* 0x000fc80008000000 */
[----:B------:R-:W-:Y:S01]  /*2a70*/  ULEA UR4, UR4, UR13, 0x3 ;  /* 0x0000000d04047291 */ /* 0x000fe2000f8e18ff */
[----:B------:R-:W-:-:S04]  /*2a80*/  LOP3.LUT R2, R2, UR5, RZ, 0x3c, !PT ;  /* 0x0000000502027c12 */ /* 0x000fc8000f8e3cff */
[----:B------:R-:W-:Y:S01]  /*2a90*/  SHF.L.U32 R2, R2, 0x1f, RZ ;  /* 0x0000001f02027819 */ /* 0x000fe200000006ff */
[----:B-1----:R-:W-:-:S07]  /*2aa0*/  IMAD.U32 R0, RZ, RZ, UR4 ;  /* 0x00000004ff007e24 */ /* 0x002fce000f8e00ff */
.L_x_46:
[----:B-1----:R1:W2:Y:S02]  /*2ab0*/  SYNCS.PHASECHK.TRANS64.TRYWAIT P0, [R0+URZ], R2 ;  /* 0x00000002000075a7 */ /* 0x0022a400080011ff */
[----:B--2---:R-:W-:Y:S05]  /*2ac0*/  @!P0 NANOSLEEP.SYNCS 0x989680 ;  /* 0x009896800000895d */ /* 0x004fea0003900000 */
[----:B------:R-:W2:Y:S02]  /*2ad0*/  @!P0 SYNCS.PHASECHK.TRANS64 P0, [R0+URZ], R2 ;  /* 0x00000002000085a7 */ /* 0x000ea400080010ff */
[----:B--2---:R-:W-:Y:S05]  /*2ae0*/  @P0 EXIT ;  /* 0x000000000000094d */ /* 0x004fea0003800000 */
[----:B------:R-:W-:Y:S05]  /*2af0*/  BRA `(.L_x_46) ;  /* 0xfffffffc00ec7947 */ /* 0x000fea000383ffff */
.L_x_22:
[----:B------:R-:W1:Y:S02]  /*2b00*/  S2UR UR4, SR_CgaCtaId ;  /* 0x00000000000479c3 */ /* 0x000e640000008800 */
[----:B-1----:R-:W-:-:S04]  /*2b10*/  UISETP.NE.AND UP0, UPT, UR4, URZ, UPT ;  /* 0x000000ff0400728c */ /* 0x002fc8000bf05270 */
[----:B------:R-:W-:-:S09]  /*2b20*/  UISETP.NE.OR UP0, UPT, UR13, 0x1, UP0 ;  /* 0x000000010d00788c */ /* 0x000fd20008705670 */
[----:B------:R-:W-:Y:S05]  /*2b30*/  BRA.U UP0, `(.L_x_47) ;  /* 0x00000005004c7547 */ /* 0x000fea000b800000 */
[----:B------:R-:W1:Y:S01]  /*2b40*/  S2UR UR5, SR_CgaCtaId ;  /* 0x00000000000579c3 */ /* 0x000e620000008800 */
[----:B------:R-:W-:Y:S01]  /*2b50*/  UMOV UR4, 0x400 ;  /* 0x0000040000047882 */ /* 0x000fe20000000000 */
[----:B------:R-:W-:Y:S01]  /*2b60*/  ISETP.GE.U32.AND P2, PT, R0, 0x4, PT ;  /* 0x000000040000780c */ /* 0x000fe20003f46070 */
[----:B------:R-:W-:Y:S01]  /*2b70*/  IMAD.MOV.U32 R12, RZ, RZ, 0x1 ;  /* 0x00000001ff0c7424 */ /* 0x000fe200078e00ff */
[----:B------:R-:W-:Y:S02]  /*2b80*/  CS2R R10, SRZ ;  /* 0x00000000000a7805 */ /* 0x000fe4000001ff00 */
[----:B------:R-:W-:Y:S01]  /*2b90*/  CS2R R8, SRZ ;  /* 0x0000000000087805 */ /* 0x000fe2000001ff00 */
[----:B-1----:R-:W-:-:S03]  /*2ba0*/  ULEA UR6, UR5, UR4, 0x18 ;  /* 0x0000000405067291 */ /* 0x002fc6000f8ec0ff */
[----:B------:R-:W-:-:S09]  /*2bb0*/  UMOV UR5, URZ ;  /* 0x000000ff00057c82 */ /* 0x000fd20008000000 */
.L_x_51:
[----:B------:R-:W-:Y:S02]  /*2bc0*/  LEA R2, R8, UR6, 0x3 ;  /* 0x0000000608027c11 */ /* 0x000fe4000f8e18ff */
[----:B------:R-:W-:-:S03]  /*2bd0*/  SHF.L.U32 R4, R9, 0x1f, RZ ;  /* 0x0000001f09047819 */ /* 0x000fc600000006ff */
[----:B------:R-:W-:Y:S01]  /*2be0*/  VIADD R5, R2, 0xd0 ;  /* 0x000000d002057836 */ /* 0x000fe20000000000 */
[----:B------:R-:W1:Y:S02]  /*2bf0*/  SYNCS.PHASECHK.TRANS64.TRYWAIT P0, [R2+URZ+0xc0], R4 ;  /* 0x0000c004020075a7 */ /* 0x000e6400080011ff */
[----:B-1----:R-:W-:Y:S05]  /*2c00*/  @!P0 BRA `(.L_x_48) ;  /* 0x0000004400248947 */ /* 0x002fea0003800000 */
.L_x_123:
[----:B------:R-:W-:Y:S01]  /*2c10*/  ULEA UR4, UR5, UR6, 0x3 ;  /* 0x0000000605047291 */ /* 0x000fe2000f8e18ff */
[----:B-1----:R-:W-:Y:S01]  /*2c20*/  PRMT R2, RZ, 0x654, R5 ;  /* 0x00000654ff027816 */ /* 0x002fe20000000005 */
[----:B------:R-:W-:Y:S01]  /*2c30*/  @!P2 IMAD.MOV.U32 R4, RZ, RZ, 0x10 ;  /* 0x00000010ff04a424 */ /* 0x000fe200078e00ff */
[----:B------:R-:W-:Y:S01]  /*2c40*/  SHF.L.U32 R5, R12, 0x1f, RZ ;  /* 0x0000001f0c057819 */ /* 0x000fe200000006ff */
[----:B------:R-:W-:Y:S01]  /*2c50*/  UIADD3 UR7, UPT, UPT, UR4, 0x60, URZ ;  /* 0x0000006004077890 */ /* 0x000fe2000fffe0ff */
[----:B------:R1:W-:Y:S05]  /*2c60*/  SYNCS.ARRIVE.TRANS64.RED.A1T0 RZ, [R2+URZ], RZ ;  /* 0x000000ff02ff79a7 */ /* 0x0003ea00081004ff */
[----:B------:R-:W-:Y:S01]  /*2c70*/  IMAD.U32 R6, RZ, RZ, UR7 ;  /* 0x00000007ff067e24 */ /* 0x000fe2000f8e00ff */
[----:B------:R-:W2:Y:S04]  /*2c80*/  SYNCS.PHASECHK.TRANS64.TRYWAIT P0, [UR4+0x70], R5 ;  /* 0x00007005ff0075a7 */ /* 0x000ea80008001104 */
[----:B------:R-:W-:Y:S01]  /*2c90*/  PRMT R6, R0, 0x654, R6 ;  /* 0x0000065400067816 */ /* 0x000fe20000000006 */
[----:B-12---:R-:W-:Y:S06]  /*2ca0*/  @!P0 BRA `(.L_x_49) ;  /* 0x0000004400108947 */ /* 0x006fec0003800000 */
.L_x_125:
[----:B------:R-:W-:Y:S01]  /*2cb0*/  ULEA UR8, UR5, UR6, 0x4 ;  /* 0x0000000605087291 */ /* 0x000fe2000f8e20ff */
[----:B------:R-:W-:Y:S01]  /*2cc0*/  SEL R3, R6, R3, !P2 ;  /* 0x0000000306037207 */ /* 0x000fe20005000000 */
[----:B------:R-:W-:Y:S01]  /*2cd0*/  UIADD3 UR9, UPT, UPT, UR4, 0x60, URZ ;  /* 0x0000006004097890 */ /* 0x000fe2000fffe0ff */
[----:B-1----:R-:W-:Y:S01]  /*2ce0*/  LEA R2, R11, UR6, 0x3 ;  /* 0x000000060b027c11 */ /* 0x002fe2000f8e18ff */
[----:B------:R-:W-:Y:S01]  /*2cf0*/  UIADD3 UR8, UPT, UPT, UR8, 0xf0, URZ ;  /* 0x000000f008087890 */ /* 0x000fe2000fffe0ff */
[----:B------:R1:W-:Y:S01]  /*2d00*/  @!P2 SYNCS.ARRIVE.TRANS64.RED RZ, [R3+URZ], R4 ;  /* 0x0000000403ffa9a7 */ /* 0x0003e200080004ff */
[----:B------:R-:W-:Y:S01]  /*2d10*/  UIADD3 UR4, UPT, UPT, UR5, 0x1, URZ ;  /* 0x0000000105047890 */ /* 0x000fe2000fffe0ff */
[----:B------:R-:W-:-:S03]  /*2d20*/  VIADD R8, R8, 0x1 ;  /* 0x0000000108087836 */ /* 0x000fc60000000000 */
[----:B------:R-:W-:Y:S02]  /*2d30*/  UISETP.NE.AND UP0, UPT, UR4, 0x2, UPT ;  /* 0x000000020400788c */ /* 0x000fe4000bf05270 */
[----:B------:R-:W-:Y:S01]  /*2d40*/  ISETP.NE.AND P0, PT, R8, 0x2, PT ;  /* 0x000000020800780c */ /* 0x000fe20003f05270 */
[----:B------:R-:W-:Y:S06]  /*2d50*/  UGETNEXTWORKID.BROADCAST [UR8], [UR9] ;  /* 0x00000000080073ca */ /* 0x000fec0008000100 */
[----:B------:R-:W-:Y:S02]  /*2d60*/  USEL UR7, URZ, 0x1, UP0 ;  /* 0x00000001ff077887 */ /* 0x000fe40008000000 */
[----:B------:R-:W-:-:S04]  /*2d70*/  USEL UR5, UR4, URZ, UP0 ;  /* 0x000000ff04057287 */ /* 0x000fc80008000000 */
[----:B------:R-:W-:Y:S02]  /*2d80*/  LOP3.LUT R12, R12, UR7, RZ, 0x3c, !PT ;  /* 0x000000070c0c7c12 */ /* 0x000fe4000f8e3cff */
[----:B-1----:R-:W-:-:S04]  /*2d90*/  SHF.L.U32 R4, R10, 0x1f, RZ ;  /* 0x0000001f0a047819 */ /* 0x002fc800000006ff */
[----:B------:R-:W1:Y:S02]  /*2da0*/  SYNCS.PHASECHK.TRANS64.TRYWAIT P1, [R2+URZ+0x60], R4 ;  /* 0x00006004020075a7 */ /* 0x000e6400080211ff */
[----:B-1----:R-:W-:Y:S05]  /*2db0*/  @!P1 BRA `(.L_x_50) ;  /* 0x0000004000e49947 */ /* 0x002fea0003800000 */
.L_x_126:
[C---:B-1----:R-:W-:Y:S01]  /*2dc0*/  LEA R4, R11.reuse, UR6, 0x4 ;  /* 0x000000060b047c11 */ /* 0x042fe2000f8e20ff */
[----:B------:R-:W-:Y:S01]  /*2dd0*/  VIADD R2, R2, 0x70 ;  /* 0x0000007002027836 */ /* 0x000fe20000000000 */
[----:B------:R-:W-:Y:S01]  /*2de0*/  SEL R8, R8, RZ, P0 ;  /* 0x000000ff08087207 */ /* 0x000fe20000000000 */
[----:B------:R-:W-:-:S03]  /*2df0*/  VIADD R11, R11, 0x1 ;  /* 0x000000010b0b7836 */ /* 0x000fc60000000000 */
[----:B------:R-:W1:Y:S01]  /*2e00*/  LDS.128 R4, [R4+0xf0] ;  /* 0x0000f00004047984 */ /* 0x000e620000000c00 */
[----:B------:R-:W-:Y:S02]  /*2e10*/  PRMT R2, RZ, 0x654, R2 ;  /* 0x00000654ff027816 */ /* 0x000fe40000000002 */
[C---:B------:R-:W-:Y:S01]  /*2e20*/  ISETP.NE.AND P1, PT, R11.reuse, 0x2, PT ;  /* 0x000000020b00780c */ /* 0x040fe20003f25270 */
[----:B------:R-:W-:Y:S01]  /*2e30*/  @!PT LDS RZ, [RZ] ;  /* 0x00000000fffff984 */ /* 0x000fe20000000800 */
[----:B------:R-:W-:Y:S01]  /*2e40*/  @!PT LDS RZ, [RZ] ;  /* 0x00000000fffff984 */ /* 0x000fe20000000800 */
[----:B------:R-:W-:Y:S01]  /*2e50*/  @!PT LDS RZ, [RZ] ;  /* 0x00000000fffff984 */ /* 0x000fe20000000800 */
[----:B------:R-:W-:Y:S01]  /*2e60*/  @!PT LDS RZ, [RZ] ;  /* 0x00000000fffff984 */ /* 0x000fe20000000800 */
[----:B------:R2:W-:Y:S06]  /*2e70*/  MEMBAR.ALL.CTA ;  /* 0x0000000000007992 */ /* 0x0005ec0000008000 */
[----:B--2---:R-:W2:Y:S01]  /*2e80*/  FENCE.VIEW.ASYNC.S ;  /* 0x00000000000073c6 */ /* 0x004ea20000000000 */
[----:B------:R-:W-:Y:S01]  /*2e90*/  SEL R11, R11, RZ, P1 ;  /* 0x000000ff0b0b7207 */ /* 0x000fe20000800000 */
[----:B--2---:R2:W-:Y:S01]  /*2ea0*/  SYNCS.ARRIVE.TRANS64.RED.A1T0 RZ, [R2+URZ], RZ ;  /* 0x000000ff02ff79a7 */ /* 0x0045e200081004ff */
[----:B-1----:R-:W-:-:S02]  /*2eb0*/  LOP3.LUT P3, RZ, R6, 0x1, RZ, 0xc0, !PT ;  /* 0x0000000106ff7812 */ /* 0x002fc4000786c0ff */
[----:B------:R-:W-:-:S04]  /*2ec0*/  SEL R4, RZ, 0x1, P1 ;  /* 0x00000001ff047807 */ /* 0x000fc80000800000 */
[----:B------:R-:W-:Y:S02]  /*2ed0*/  LOP3.LUT R10, R10, R4, RZ, 0x3c, !PT ;  /* 0x000000040a0a7212 */ /* 0x000fe400078e3cff */
[----:B--2---:R-:W-:-:S04]  /*2ee0*/  SEL R2, RZ, 0x1, P0 ;  /* 0x00000001ff027807 */ /* 0x004fc80000000000 */
[----:B------:R-:W-:Y:S01]  /*2ef0*/  LOP3.LUT R9, R9, R2, RZ, 0x3c, !PT ;  /* 0x0000000209097212 */ /* 0x000fe200078e3cff */
[----:B------:R-:W-:Y:S06]  /*2f00*/  @P3 BRA `(.L_x_51) ;  /* 0xfffffffc002c3947 */ /* 0x000fec000383ffff */
[----:B------:R-:W-:Y:S01]  /*2f10*/  ULEA UR4, UR5, UR6, 0x3 ;  /* 0x0000000605047291 */ /* 0x000fe2000f8e18ff */
[----:B------:R-:W-:-:S08]  /*2f20*/  SHF.L.U32 R2, R12, 0x1f, RZ ;  /* 0x0000001f0c027819 */ /* 0x000fd000000006ff */
[----:B------:R-:W1:Y:S02]  /*2f30*/  SYNCS.PHASECHK.TRANS64 P0, [UR4+0x70], R2 ;  /* 0x00007002ff0075a7 */ /* 0x000e640008001004 */
[----:B-1----:R-:W-:Y:S05]  /*2f40*/  @P0 BRA `(.L_x_52) ;  /* 0x0000000000080947 */ /* 0x002fea0003800000 */
[----:B------:R-:W1:Y:S02]  /*2f50*/  SYNCS.PHASECHK.TRANS64.TRYWAIT P0, [UR4+0x70], R2 ;  /* 0x00007002ff0075a7 */ /* 0x000e640008001104 */
[----:B-1----:R-:W-:Y:S05]  /*2f60*/  @!P0 BRA `(.L_x_53) ;  /* 0x00000040008c8947 */ /* 0x002fea0003800000 */
.L_x_52:
[----:B------:R-:W-:-:S04]  /*2f70*/  UIADD3 UR7, UPT, UPT, UR5, 0x1, URZ ;  /* 0x0000000105077890 */ /* 0x000fc8000fffe0ff */
[----:B------:R-:W-:-:S04]  /*2f80*/  UISETP.NE.AND UP0, UPT, UR7, 0x2, UPT ;  /* 0x000000020700788c */ /* 0x000fc8000bf05270 */
[----:B------:R-:W-:Y:S02]  /*2f90*/  USEL UR8, URZ, 0x1, UP0 ;  /* 0x00000001ff087887 */ /* 0x000fe40008000000 */
[----:B------:R-:W-:-:S04]  /*2fa0*/  USEL UR7, UR7, URZ, UP0 ;  /* 0x000000ff07077287 */ /* 0x000fc80008000000 */
[----:B------:R-:W-:Y:S01]  /*2fb0*/  ULEA UR7, UR7, UR6, 0x3 ;  /* 0x0000000607077291 */ /* 0x000fe2000f8e18ff */
[----:B-1----:R-:W-:-:S04]  /*2fc0*/  LOP3.LUT R2, R12, UR8, RZ, 0x3c, !PT ;  /* 0x000000080c027c12 */ /* 0x002fc8000f8e3cff */
[----:B------:R-:W-:-:S04]  /*2fd0*/  SHF.L.U32 R0, R2, 0x1f, RZ ;  /* 0x0000001f02007819 */ /* 0x000fc800000006ff */
[----:B------:R-:W1:Y:S02]  /*2fe0*/  SYNCS.PHASECHK.TRANS64 P0, [UR7+0x70], R0 ;  /* 0x00007000ff0075a7 */ /* 0x000e640008001007 */
[----:B-1----:R-:W-:Y:S05]  /*2ff0*/  @P0 EXIT ;  /* 0x000000000000094d */ /* 0x002fea0003800000 */
[----:B------:R-:W-:Y:S02]  /*3000*/  SHF.L.U32 R2, R2, 0x1f, RZ ;  /* 0x0000001f02027819 */ /* 0x000fe400000006ff */
[----:B------:R-:W-:-:S07]  /*3010*/  MOV R0, UR7 ;  /* 0x0000000700007c02 */ /* 0x000fce0008000f00 */
.L_x_54:
[----:B-1----:R1:W2:Y:S02]  /*3020*/  SYNCS.PHASECHK.TRANS64.TRYWAIT P0, [R0+URZ+0x70], R2 ;  /* 0x00007002000075a7 */ /* 0x0022a400080011ff */
[----:B--2---:R-:W-:Y:S05]  /*3030*/  @!P0 NANOSLEEP.SYNCS 0x989680 ;  /* 0x009896800000895d */ /* 0x004fea0003900000 */
[----:B------:R-:W2:Y:S02]  /*3040*/  @!P0 SYNCS.PHASECHK.TRANS64 P0, [R0+URZ+0x70], R2 ;  /* 0x00007002000085a7 */ /* 0x000ea400080010ff */
[----:B--2---:R-:W-:Y:S05]  /*3050*/  @P0 EXIT ;  /* 0x000000000000094d */ /* 0x004fea0003800000 */
[----:B------:R-:W-:Y:S05]  /*3060*/  BRA `(.L_x_54) ;  /* 0xfffffffc00ec7947 */ /* 0x000fea000383ffff */
.L_x_47:
[----:B------:R-:W-:Y:S05]  /*3070*/  BRA.U UP4, `(.L_x_55) ;  /* 0x0000001104dc7547 */ /* 0x000fea000b800000 */
[----:B------:R-:W1:Y:S01]  /*3080*/  S2UR UR7, SR_CgaCtaId ;  /* 0x00000000000779c3 */ /* 0x000e620000008800 */
[----:B------:R-:W-:Y:S01]  /*3090*/  UMOV UR4, 0x40 ;  /* 0x0000004000047882 */ /* 0x000fe20000000000 */
[----:B------:R-:W-:Y:S01]  /*30a0*/  NOP ;  /* 0x0000000000007918 */ /* 0x000fe20000000000 */
[----:B------:R-:W-:Y:S01]  /*30b0*/  UMOV UR6, 0x400 ;  /* 0x0000040000067882 */ /* 0x000fe20000000000 */
[----:B-1----:R-:W-:Y:S02]  /*30c0*/  ULEA UR5, UR7, UR4, 0x18 ;  /* 0x0000000407057291 */ /* 0x002fe4000f8ec0ff */
[----:B------:R-:W-:-:S07]  /*30d0*/  ULEA UR6, UR7, UR6, 0x18 ;  /* 0x0000000607067291 */ /* 0x000fce000f8ec0ff */
[----:B------:R-:W1:Y:S02]  /*30e0*/  LDS.U8 R0, [UR5+0x1c] ;  /* 0x00001c05ff007984 */ /* 0x000e640008000000 */
[----:B-1----:R-:W-:-:S13]  /*30f0*/  ISETP.NE.AND P0, PT, R0, RZ, PT ;  /* 0x000000ff0000720c */ /* 0x002fda0003f05270 */
[----:B------:R-:W-:Y:S05]  /*3100*/  @P0 BRA `(.L_x_56) ;  /* 0x0000000400080947 */ /* 0x000fea0003800000 */
[----:B------:R-:W-:Y:S02]  /*3110*/  UISETP.NE.U32.AND UP1, UPT, UR48, 0x1, UPT ;  /* 0x000000013000788c */ /* 0x000fe4000bf25070 */
[----:B------:R-:W-:-:S07]  /*3120*/  UIADD3 UR7, UPT, UPT, UR5, 0x8, URZ ;  /* 0x0000000805077890 */ /* 0x000fce000fffe0ff */
[----:B------:R-:W-:Y:S05]  /*3130*/  BRA.U !UP1, `(.L_x_57) ;  /* 0x00000001099c7547 */ /* 0x000fea000b800000 */
[----:B------:R-:W-:Y:S01]  /*3140*/  ELECT P0, URZ, PT ;  /* 0x0000000000ff782f */ /* 0x000fe20003800000 */
[----:B------:R-:W-:-:S12]  /*3150*/  BSSY B0, `(.L_x_57) ;  /* 0x0000025000007945 */ /* 0x000fd80003800000 */
[----:B------:R-:W-:Y:S05]  /*3160*/  @!P0 BRA `(.L_x_58) ;  /* 0x00000000008c8947 */ /* 0x000fea0003800000 */
[----:B------:R-:W-:-:S05]  /*3170*/  UMOV UR4, 0x10 ;  /* 0x0000001000047882 */ /* 0x000fca0000000000 */
[----:B------:R-:W-:Y:S04]  /*3180*/  DEPBAR.LE SB1, 0x36 ;  /* 0x00009d800000791a */ /* 0x000fe80000000000 */
[----:B------:R-:W1:Y:S02]  /*3190*/  UTCATOMSWS.2CTA.FIND_AND_SET.ALIGN UP0, UR4, UR4 ;  /* 0x00000004000475e3 */ /* 0x000e640008200800 */
[----:B-1----:R-:W-:Y:S01]  /*31a0*/  MOV R10, UR4 ;  /* 0x00000004000a7c02 */ /* 0x002fe20008000f00 */
[----:B------:R-:W-:Y:S06]  /*31b0*/  BRA.U UP0, `(.L_x_59) ;  /* 0x0000000100187547 */ /* 0x000fec000b800000 */
.L_x_60:
[----:B------:R-:W-:Y:S05]  /*31c0*/  NANOSLEEP 0x64 ;  /* 0x000000640000795d */ /* 0x000fea0003800000 */
[----:B------:R-:W-:-:S05]  /*31d0*/  UMOV UR4, 0x10 ;  /* 0x0000001000047882 */ /* 0x000fca0000000000 */
[----:B------:R-:W-:Y:S04]  /*31e0*/  DEPBAR.LE SB1, 0x36 ;  /* 0x00009d800000791a */ /* 0x000fe80000000000 */
[----:B------:R-:W1:Y:S02]  /*31f0*/  UTCATOMSWS.2CTA.FIND_AND_SET.ALIGN UP0, UR4, UR4 ;  /* 0x00000004000475e3 */ /* 0x000e640008200800 */
[----:B-1----:R-:W-:Y:S01]  /*3200*/  MOV R10, UR4 ;  /* 0x00000004000a7c02 */ /* 0x002fe20008000f00 */
[----:B------:R-:W-:Y:S05]  /*3210*/  BRA.U !UP0, `(.L_x_60) ;  /* 0xfffffffd08e87547 */ /* 0x000fea000b83ffff */
.L_x_59:
[----:B------:R-:W1:Y:S01]  /*3220*/  LDS R6, [UR5+0x10] ;  /* 0x00001005ff067984 */ /* 0x000e620008000800 */
[----:B------:R-:W-:Y:S01]  /*3230*/  IMAD.U32 R0, RZ, RZ, UR6 ;  /* 0x00000006ff007e24 */ /* 0x000fe2000f8e00ff */
[----:B------:R-:W-:-:S03]  /*3240*/  MOV R4, UR47 ;  /* 0x0000002f00047c02 */ /* 0x000fc60008000f00 */
[----:B------:R-:W-:Y:S01]  /*3250*/  VIADD R0, R0, 0x110 ;  /* 0x0000011000007836 */ /* 0x000fe20000000000 */
[----:B-1----:R-:W-:-:S04]  /*3260*/  SHF.L.U32 R6, R6, 0x1f, RZ ;  /* 0x0000001f06067819 */ /* 0x002fc800000006ff */
[----:B------:R-:W1:Y:S02]  /*3270*/  SYNCS.PHASECHK.TRANS64.TRYWAIT P0, [UR5+0x8], R6 ;  /* 0x00000806ff0075a7 */ /* 0x000e640008001105 */
[----:B-1----:R-:W-:Y:S05]  /*3280*/  @P0 BRA `(.L_x_61) ;  /* 0x0000000000080947 */ /* 0x002fea0003800000 */
[----:B------:R-:W1:Y:S02]  /*3290*/  SYNCS.PHASECHK.TRANS64.TRYWAIT P0, [UR5+0x8], R6 ;  /* 0x00000806ff0075a7 */ /* 0x000e640008001105 */
[----:B-1----:R-:W-:Y:S05]  /*32a0*/  @!P0 BRA `(.L_x_62) ;  /* 0x0000003c00d48947 */ /* 0x002fea0003800000 */
.L_x_61:
[----:B------:R-:W-:Y:S01]  /*32b0*/  PRMT R4, R4, 0x654, R0 ;  /* 0x0000065404047816 */ /* 0x000fe20000000000 */
[----:B------:R-:W-:Y:S01]  /*32c0*/  HFMA2 R0, -RZ, RZ, 0, 5.9604644775390625e-08 ;  /* 0x00000001ff007431 */ /* 0x000fe200000001ff */
[----:B------:R-:W-:Y:S01]  /*32d0*/  UPRMT UR4, UR47, 0x654, UR7 ;  /* 0x000006542f047896 */ /* 0x000fe20008000007 */
[----:B------:R-:W-:Y:S02]  /*32e0*/  IMAD.MOV.U32 R8, RZ, RZ, 0xffff ;  /* 0x0000ffffff087424 */ /* 0x000fe400078e00ff */
[----:B-1----:R-:W-:Y:S02]  /*32f0*/  IMAD.MOV.U32 R6, RZ, RZ, 0x4 ;  /* 0x00000004ff067424 */ /* 0x002fe400078e00ff */
[----:B------:R-:W-:Y:S01]  /*3300*/  IMAD.SHL.U32 R9, R10, 0x20, RZ ;  /* 0x000000200a097824 */ /* 0x000fe200078e00ff */
[----:B------:R-:W-:Y:S02]  /*3310*/  MOV R5, UR4 ;  /* 0x0000000400057c02 */ /* 0x000fe40008000f00 */
[-C--:B------:R-:W-:Y:S01]  /*3320*/  SHF.L.U32 R8, R8, R10.reuse, RZ ;  /* 0x0000000a08087219 */ /* 0x080fe200000006ff */
[----:B------:R1:W-:Y:S01]  /*3330*/  SYNCS.ARRIVE.TRANS64.RED RZ, [UR4], R6 ;  /* 0x00000006ffff79a7 */ /* 0x0003e20008000404 */
[----:B------:R-:W-:Y:S01]  /*3340*/  SHF.L.U32 R7, R0, R10, RZ ;  /* 0x0000000a00077219 */ /* 0x000fe200000006ff */
[----:B------:R1:W-:Y:S04]  /*3350*/  STS [UR6+0x110], R9 ;  /* 0x00011009ff007988 */ /* 0x0003e80008000806 */
[----:B------:R1:W-:Y:S04]  /*3360*/  STAS [R4.64], R10 ;  /* 0x0000000a04007dbd */ /* 0x0003e8000c0008ff */
[----:B------:R1:W-:Y:S04]  /*3370*/  ATOMS.OR RZ, [UR5+0x14], R8 ;  /* 0x00001408ffff798c */ /* 0x0003e8000b000005 */
[----:B------:R1:W-:Y:S04]  /*3380*/  ATOMS.OR RZ, [UR5+0x18], R7 ;  /* 0x00001807ffff798c */ /* 0x0003e8000b000005 */
[----:B------:R1:W-:Y:S02]  /*3390*/  ATOMS.XOR RZ, [UR5+0x10], R0 ;  /* 0x00001000ffff798c */ /* 0x0003e4000b800005 */
.L_x_58:
[----:B------:R-:W-:Y:S05]  /*33a0*/  BSYNC B0 ;  /* 0x0000000000007941 */ /* 0x000fea0003800000 */
.L_x_57:
[----:B------:R-:W-:Y:S05]  /*33b0*/  BRA.U UP1, `(.L_x_63) ;  /* 0x00000001016c7547 */ /* 0x000fea000b800000 */
[----:B------:R-:W-:-:S03]  /*33c0*/  UMOV UR4, 0xffffffff ;  /* 0xffffffff00047882 */ /* 0x000fc60000000000 */
[----:B------:R-:W-:Y:S05]  /*33d0*/  BRA.DIV UR4, `(.L_x_64) ;  /* 0x0000003e04a07947 */ /* 0x000fea000b800000 */
[----:B------:R-:W-:-:S13]  /*33e0*/  ELECT P0, URZ, PT ;  /* 0x0000000000ff782f */ /* 0x000fda0003800000 */
.L_x_130:
[----:B------:R-:W-:Y:S05]  /*33f0*/  @!P0 BRA `(.L_x_63) ;  /* 0x00000000005c8947 */ /* 0x000fea0003800000 */
[----:B-1----:R-:W1:Y:S02]  /*3400*/  LDS R4, [UR5+0x10] ;  /* 0x00001005ff047984 */ /* 0x002e640008000800 */
[----:B-1----:R-:W-:-:S04]  /*3410*/  SHF.L.U32 R4, R4, 0x1f, RZ ;  /* 0x0000001f04047819 */ /* 0x002fc800000006ff */
[----:B------:R-:W1:Y:S02]  /*3420*/  SYNCS.PHASECHK.TRANS64.TRYWAIT P0, [UR5+0x8], R4 ;  /* 0x00000804ff0075a7 */ /* 0x000e640008001105 */
[----:B-1----:R-:W-:Y:S05]  /*3430*/  @P0 BRA `(.L_x_65) ;  /* 0x0000000000080947 */ /* 0x002fea0003800000 */
[----:B------:R-:W1:Y:S02]  /*3440*/  SYNCS.PHASECHK.TRANS64.TRYWAIT P0, [UR5+0x8], R4 ;  /* 0x00000804ff0075a7 */ /* 0x000e640008001105 */
[----:B-1----:R-:W-:Y:S05]  /*3450*/  @!P0 BRA `(.L_x_66) ;  /* 0x0000003c00a48947 */ /* 0x002fea0003800000 */
.L_x_65:
[----:B------:R-:W2:Y:S01]  /*3460*/  LDS R6, [UR6+0x110] ;  /* 0x00011006ff067984 */ /* 0x000ea20008000800 */
[----:B-1----:R-:W-:Y:S02]  /*3470*/  HFMA2 R0, -RZ, RZ, 0, 5.9604644775390625e-08 ;  /* 0x00000001ff007431 */ /* 0x002fe400000001ff */
[----:B------:R-:W-:Y:S01]  /*3480*/  IMAD.MOV.U32 R4, RZ, RZ, 0xffff ;  /* 0x0000ffffff047424 */ /* 0x000fe200078e00ff */
[----:B------:R-:W-:Y:S01]  /*3490*/  UPRMT UR4, UR47, 0x654, UR7 ;  /* 0x000006542f047896 */ /* 0x000fe20008000007 */
[----:B--2---:R-:W-:-:S03]  /*34a0*/  IMAD.SHL.U32 R5, R6, 0x20, RZ ;  /* 0x0000002006057824 */ /* 0x004fc600078e00ff */
[-C--:B------:R-:W-:Y:S02]  /*34b0*/  SHF.L.U32 R4, R4, R6.reuse, RZ ;  /* 0x0000000604047219 */ /* 0x080fe400000006ff */
[----:B------:R-:W-:Y:S01]  /*34c0*/  SHF.L.U32 R6, R0, R6, RZ ;  /* 0x0000000600067219 */ /* 0x000fe200000006ff */
[----:B------:R2:W-:Y:S04]  /*34d0*/  STS [UR6+0x110], R5 ;  /* 0x00011005ff007988 */ /* 0x0005e80008000806 */
[----:B------:R2:W-:Y:S04]  /*34e0*/  ATOMS.OR RZ, [UR5+0x14], R4 ;  /* 0x00001404ffff798c */ /* 0x0005e8000b000005 */
[----:B------:R2:W-:Y:S01]  /*34f0*/  ATOMS.OR RZ, [UR5+0x18], R6 ;  /* 0x00001806ffff798c */ /* 0x0005e2000b000005 */
[----:B------:R-:W-:Y:S03]  /*3500*/  SYNCS.ARRIVE.TRANS64.RED.A1T0 RZ, [UR4], RZ ;  /* 0x000000ffffff79a7 */ /* 0x000fe60008100404 */
[----:B------:R2:W-:Y:S01]  /*3510*/  ATOMS.XOR RZ, [UR5+0x10], R0 ;  /* 0x00001000ffff798c */ /* 0x0005e2000b800005 */
[----:B------:R-:W-:Y:S05]  /*3520*/  BRA `(.L_x_63) ;  /* 0x0000000000107947 */ /* 0x000fea0003800000 */
.L_x_56:
[----:B------:R-:W-:Y:S02]  /*3530*/  MOV R0, 0xffffffff ;  /* 0xffffffff00007802 */ /* 0x000fe40000000f00 */
[----:B------:R-:W-:-:S03]  /*3540*/  MOV R4, 0x3570 ;  /* 0x0000357000047802 */ /* 0x000fc60000000f00 */
[----:B------:R1:W-:Y:S04]  /*3550*/  STS [UR6+0x110], R0 ;  /* 0x00011000ff007988 */ /* 0x0003e80008000806 */
[----:B-1---5:R-:W-:Y:S05]  /*3560*/  CALL.REL.NOINC `($__internal_1_$__cuda_sm10x_tcgen05_guardrail_trap_phase_invalid_during_alloc) ;  /* 0x0000004000ac7944 */ /* 0x022fea0003c00000 */
.L_x_63:
[----:B------:R-:W-:Y:S05]  /*3570*/  WARPSYNC.ALL ;  /* 0x0000000000007948 */ /* 0x000fea0003800000 */
[----:B------:R-:W3:Y:S01]  /*3580*/  S2UR UR4, SR_CgaCtaId ;  /* 0x00000000000479c3 */ /* 0x000ee20000008800 */
[----:B------:R-:W-:Y:S01]  /*3590*/  UMOV UR26, 0x400 ;  /* 0x00000400001a7882 */ /* 0x000fe20000000000 */
[----:B------:R-:W-:-:S06]  /*35a0*/  NOP ;  /* 0x0000000000007918 */ /* 0x000fcc0000000000 */
[----:B------:R-:W-:Y:S06]  /*35b0*/  BAR.ARV 0x6, 0xa0 ;  /* 0x0182800000007b1d */ /* 0x000fec0000002000 */
[----:B------:R-:W4:Y:S01]  /*35c0*/  LDCU UR6, c[0x0][0x38c] ;  /* 0x00007180ff0677ac */ /* 0x000f220008000800 */
[----:B------:R-:W-:Y:S01]  /*35d0*/  LOP3.LUT R3, R3, 0xffff, RZ, 0xc0, !PT ;  /* 0x0000ffff03037812 */ /* 0x000fe200078ec0ff */
[----:B-1----:R-:W-:Y:S01]  /*35e0*/  IMAD.MOV.U32 R9, RZ, RZ, 0x1 ;  /* 0x00000001ff097424 */ /* 0x002fe200078e00ff */
[----:B------:R-:W-:Y:S01]  /*35f0*/  LOP3.LUT R2, R2, 0xffff, RZ, 0xc0, !PT ;  /* 0x0000ffff02027812 */ /* 0x000fe200078ec0ff */
[----:B------:R-:W-:Y:S01]  /*3600*/  IMAD.MOV.U32 R8, RZ, RZ, RZ ;  /* 0x000000ffff087224 */ /* 0x000fe200078e00ff */
[----:B------:R-:W-:Y:S01]  /*3610*/  R2UR UR28, R3 ;  /* 0x00000000031c72ca */ /* 0x000fe200000e0000 */
[----:B------:R-:W-:Y:S01]  /*3620*/  UMOV UR32, URZ ;  /* 0x000000ff00207c82 */ /* 0x000fe20008000000 */
[----:B------:R-:W-:-:S02]  /*3630*/  R2UR UR42, R2 ;  /* 0x00000000022a72ca */ /* 0x000fc400000e0000 */
[----:B------:R-:W-:Y:S01]  /*3640*/  CS2R R2, SRZ ;  /* 0x0000000000027805 */ /* 0x000fe2000001ff00 */
[----:B------:R-:W-:Y:S01]  /*3650*/  UMOV UR23, URZ ;  /* 0x000000ff00177c82 */ /* 0x000fe20008000000 */
[----:B---3--:R-:W-:Y:S01]  /*3660*/  ULEA UR26, UR4, UR26, 0x18 ;  /* 0x0000001a041a7291 */ /* 0x008fe2000f8ec0ff */
[----:B------:R-:W-:Y:S01]  /*3670*/  UMOV UR22, URZ ;  /* 0x000000ff00167c82 */ /* 0x000fe20008000000 */
[----:B------:R-:W-:Y:S02]  /*3680*/  UISETP.NE.AND UP3, UPT, UR48, URZ, UPT ;  /* 0x000000ff3000728c */ /* 0x000fe4000bf65270 */
[----:B------:R-:W-:Y:S02]  /*3690*/  UIADD3 UR5, UPT, UPT, UR26, 0x2400, URZ ;  /* 0x000024001a057890 */ /* 0x000fe4000fffe0ff */
[----:B------:R-:W-:-:S03]  /*36a0*/  UIADD3 UR4, UPT, UPT, UR26, 0xa400, URZ ;  /* 0x0000a4001a047890 */ /* 0x000fc6000fffe0ff */
[----:B--2---:R-:W1:Y:S01]  /*36b0*/  LDS R0, [UR26+0x110] ;  /* 0x0001101aff007984 */ /* 0x004e620008000800 */
[----:B----4-:R-:W-:Y:S02]  /*36c0*/  UIADD3 UR6, UPT, UPT, UR6, 0x7f, URZ ;  /* 0x0000007f06067890 */ /* 0x010fe4000fffe0ff */
[----:B------:R-:W-:Y:S02]  /*36d0*/  USHF.R.U32.HI UR5, URZ, 0x4, UR5 ;  /* 0x00000004ff057899 */ /* 0x000fe40008011605 */
[----:B------:R-:W-:Y:S02]  /*36e0*/  USHF.R.S32.HI UR33, URZ, 0x1f, UR6 ;  /* 0x0000001fff217899 */ /* 0x000fe40008011406 */
[----:B------:R-:W-:Y:S02]  /*36f0*/  USHF.R.U32.HI UR4, URZ, 0x4, UR4 ;  /* 0x00000004ff047899 */ /* 0x000fe40008011604 */
[----:B------:R-:W-:Y:S02]  /*3700*/  ULEA.HI UR33, UR33, UR6, URZ, 0x7 ;  /* 0x0000000621217291 */ /* 0x000fe4000f8f38ff */
[----:B------:R-:W-:-:S02]  /*3710*/  ULOP3.LUT UR5, UR5, 0x3fff, URZ, 0xc0, !UPT ;  /* 0x00003fff05057892 */ /* 0x000fc4000f8ec0ff */
[----:B------:R-:W-:Y:S02]  /*3720*/  USHF.R.S32.HI UR33, URZ, 0x7, UR33 ;  /* 0x00000007ff217899 */ /* 0x000fe40008011421 */
[----:B------:R-:W-:Y:S02]  /*3730*/  ULOP3.LUT UR30, UR4, 0x3fff, URZ, 0xc0, !UPT ;  /* 0x00003fff041e7892 */ /* 0x000fe4000f8ec0ff */
[----:B------:R-:W-:Y:S01]  /*3740*/  UISETP.LT.AND UP0, UPT, UR33, 0x1, UPT ;  /* 0x000000012100788c */ /* 0x000fe2000bf01270 */
[----:B------:R-:W-:Y:S01]  /*3750*/  UMOV UR40, 0x0 ;  /* 0x0000000000287882 */ /* 0x000fe20000000000 */
[----:B------:R-:W-:Y:S01]  /*3760*/  UMOV UR41, 0x8100490 ;  /* 0x0810049000297882 */ /* 0x000fe20000000000 */
[----:B------:R-:W-:Y:S02]  /*3770*/  ULOP3.LUT UR29, UR5, 0x10000, URZ, 0xfc, !UPT ;  /* 0x00010000051d7892 */ /* 0x000fe4000f8efcff */
[----:B------:R-:W-:Y:S02]  /*3780*/  ULOP3.LUT UR30, UR30, 0x10000, URZ, 0xfc, !UPT ;  /* 0x000100001e1e7892 */ /* 0x000fe4000f8efcff */
[----:B------:R-:W-:Y:S01]  /*3790*/  USEL UR43, UR33, 0x1, !UP0 ;  /* 0x00000001212b7887 */ /* 0x000fe2000c000000 */
[----:B------:R-:W-:Y:S01]  /*37a0*/  UMOV UR38, 0x0 ;  /* 0x0000000000267882 */ /* 0x000fe20000000000 */
[----:B------:R-:W-:Y:S01]  /*37b0*/  UMOV UR39, 0x8100490 ;  /* 0x0810049000277882 */ /* 0x000fe20000000000 */
[----:B------:R-:W-:Y:S01]  /*37c0*/  UMOV UR36, 0x0 ;  /* 0x0000000000247882 */ /* 0x000fe20000000000 */
[----:B------:R-:W-:Y:S01]  /*37d0*/  UMOV UR37, 0x8100490 ;  /* 0x0810049000257882 */ /* 0x000fe20000000000 */
[----:B------:R-:W-:Y:S01]  /*37e0*/  UMOV UR34, 0x0 ;  /* 0x0000000000227882 */ /* 0x000fe20000000000 */
[----:B------:R-:W-:Y:S01]  /*37f0*/  UMOV UR35, 0x8100490 ;  /* 0x0810049000237882 */ /* 0x000fe20000000000 */
[----:B-1----:R-:W-:-:S15]  /*3800*/  R2UR UR44, R0 ;  /* 0x00000000002c72ca */ /* 0x002fde00000e0000 */
.L_x_74:
[C---:B------:R-:W-:Y:S02]  /*3810*/  LEA R0, R8.reuse, UR26, 0x3 ;  /* 0x0000001a08007c11 */ /* 0x040fe4000f8e18ff */
[----:B------:R-:W-:Y:S02]  /*3820*/  SHF.L.U32 R4, R3, 0x1f, RZ ;  /* 0x0000001f03047819 */ /* 0x000fe400000006ff */
[----:B------:R-:W-:Y:S02]  /*3830*/  LEA R5, R8, UR26, 0x4 ;  /* 0x0000001a08057c11 */ /* 0x000fe4000f8e20ff */
[----:B------:R-:W1:Y:S02]  /*3840*/  SYNCS.PHASECHK.TRANS64.TRYWAIT P0, [R0+URZ+0x60], R4 ;  /* 0x00006004000075a7 */ /* 0x000e6400080011ff */
[----:B-1-3--:R-:W-:Y:S05]  /*3850*/  @!P0 BRA `(.L_x_67) ;  /* 0x0000003800bc8947 */ /* 0x00afea0003800000 */
.L_x_131:
[----:B-1----:R-:W1:Y:S01]  /*3860*/  LDS.128 R4, [R5+0xf0] ;  /* 0x0000f00005047984 */ /* 0x002e620000000c00 */
[----:B------:R-:W-:Y:S02]  /*3870*/  VIADD R0, R0, 0x70 ;  /* 0x0000007000007836 */ /* 0x000fe40000000000 */
[----:B------:R-:W-:Y:S01]  /*3880*/  VIADD R8, R8, 0x1 ;  /* 0x0000000108087836 */ /* 0x000fe20000000000 */
[----:B------:R-:W-:Y:S01]  /*3890*/  @!PT LDS RZ, [RZ] ;  /* 0x00000000fffff984 */ /* 0x000fe20000000800 */
[----:B------:R-:W-:Y:S01]  /*38a0*/  @!PT LDS RZ, [RZ] ;  /* 0x00000000fffff984 */ /* 0x000fe20000000800 */
[----:B------:R-:W-:Y:S01]  /*38b0*/  @!PT LDS RZ, [RZ] ;  /* 0x00000000fffff984 */ /* 0x000fe20000000800 */
[----:B------:R-:W-:Y:S01]  /*38c0*/  @!PT LDS RZ, [RZ] ;  /* 0x00000000fffff984 */ /* 0x000fe20000000800 */
[----:B------:R2:W-:Y:S06]  /*38d0*/  MEMBAR.ALL.CTA ;  /* 0x0000000000007992 */ /* 0x0005ec0000008000 */
[----:B--2---:R-:W2:Y:S01]  /*38e0*/  FENCE.VIEW.ASYNC.S ;  /* 0x00000000000073c6 */ /* 0x004ea20000000000 */
[----:B------:R-:W-:-:S04]  /*38f0*/  PRMT R0, RZ, 0x654, R0 ;  /* 0x00000654ff007816 */ /* 0x000fc80000000000 */
[----:B--2---:R2:W-:Y:S01]  /*3900*/  SYNCS.ARRIVE.TRANS64.RED.A1T0 RZ, [R0+URZ], RZ ;  /* 0x000000ff00ff79a7 */ /* 0x0045e200081004ff */
[----:B-1----:R-:W-:Y:S01]  /*3910*/  LOP3.LUT P1, RZ, R6, 0x1, RZ, 0xc0, !PT ;  /* 0x0000000106ff7812 */ /* 0x002fe2000782c0ff */
[----:B--2---:R-:W-:-:S12]  /*3920*/  BRA.U UP3, `(.L_x_68) ;  /* 0x0000000503087547 */ /* 0x004fd8000b800000 */
[----:B------:R-:W1:Y:S01]  /*3930*/  LDCU UR4, c[0x0][0x38c] ;  /* 0x00007180ff0477ac */ /* 0x000e620008000800 */
[----:B------:R-:W-:Y:S02]  /*3940*/  PLOP3.LUT P2, PT, PT, PT, PT, 0x80, 0x8 ;  /* 0x000000000008781c */ /* 0x000fe40003f4f070 */
[----:B------:R-:W-:Y:S01]  /*3950*/  SHF.L.U32 R4, R9, 0x1f, RZ ;  /* 0x0000001f09047819 */ /* 0x000fe200000006ff */
[----:B------:R-:W-:Y:S02]  /*3960*/  ULEA UR31, UR32, UR26, 0x3 ;  /* 0x0000001a201f7291 */ /* 0x000fe4000f8e18ff */
[----:B------:R-:W-:Y:S02]  /*3970*/  ULEA UR11, UR32, UR44, 0x5 ;  /* 0x0000002c200b7291 */ /* 0x000fe4000f8e28ff */
[----:B-1----:R-:W-:-:S06]  /*3980*/  UISETP.GE.AND UP0, UPT, UR4, 0x1, UPT ;  /* 0x000000010400788c */ /* 0x002fcc000bf06270 */
[----:B------:R-:W-:-:S05]  /*3990*/  PLOP3.LUT P0, PT, PT, PT, UP0, 0x80, 0x8 ;  /* 0x000000000008781c */ /* 0x000fca0003f0f008 */
[----:B------:R-:W-:-:S08]  /*39a0*/  @UP0 ULEA UR4, UR23, UR26, 0x3 ;  /* 0x0000001a17040291 */ /* 0x000fd0000f8e18ff */
[----:B------:R-:W-:-:S04]  /*39b0*/  @P0 SHF.L.U32 R0, R2, 0x1f, RZ ;  /* 0x0000001f02000819 */ /* 0x000fc800000006ff */
[----:B------:R1:W2:Y:S01]  /*39c0*/  @P0 SYNCS.PHASECHK.TRANS64.TRYWAIT P2, [UR4], R0 ;  /* 0x00000000ff0005a7 */ /* 0x0002a20008041104 */
[----:B------:R-:W3:Y:S02]  /*39d0*/  SYNCS.PHASECHK.TRANS64.TRYWAIT P0, [UR31+0xa0], R4 ;  /* 0x0000a004ff0075a7 */ /* 0x000ee4000800111f */
[----:B-123--:R-:W-:Y:S05]  /*39e0*/  @!P0 BRA `(.L_x_69) ;  /* 0x00000038006c8947 */ /* 0x00efea0003800000 */
.L_x_133:
[----:B------:R-:W-:Y:S01]  /*39f0*/  UMOV UR27, UR22 ;  /* 0x00000016001b7c82 */ /* 0x000fe20008000000 */
[----:B------:R-:W-:Y:S05]  /*3a00*/  BRA.U !UP0, `(.L_x_70) ;  /* 0x0000000108c07547 */ /* 0x000fea000b800000 */
[----:B------:R-:W-:Y:S02]  /*3a10*/  UIADD3 UR27, UPT, UPT, UR43, UR22, URZ ;  /* 0x000000162b1b7290 */ /* 0x000fe4000fffe0ff */
[----:B------:R-:W-:Y:S01]  /*3a20*/  UPLOP3.LUT UP2, UPT, UPT, UPT, UPT, 0x40, 0x4 ;  /* 0x000000000004789c */ /* 0x000fe20003f4e870 */
[----:B------:R-:W-:Y:S01]  /*3a30*/  UMOV UR24, UR33 ;  /* 0x0000002100187c82 */ /* 0x000fe20008000000 */
[----:B------:R-:W-:-:S09]  /*3a40*/  UMOV UR10, UR23 ;  /* 0x00000017000a7c82 */ /* 0x000fd20008000000 */
.L_x_73:
[----:B--2---:R-:W-:Y:S01]  /*3a50*/  ULEA UR5, UR10, UR26, 0x3 ;  /* 0x0000001a0a057291 */ /* 0x004fe2000f8e18ff */
[----:B---3--:R-:W-:Y:S11]  /*3a60*/  @P2 BRA `(.L_x_71) ;  /* 0x00000000000c2947 */ /* 0x008ff60003800000 */
[----:B-1----:R-:W-:Y:S04]  /*3a70*/  SHF.L.U32 R4, R2, 0x1f, RZ ;  /* 0x0000001f02047819 */ /* 0x002fe800000006ff */
[----:B------:R-:W1:Y:S02]  /*3a80*/  SYNCS.PHASECHK.TRANS64.TRYWAIT P0, [UR5], R4 ;  /* 0x00000004ff0075a7 */ /* 0x000e640008001105 */
[----:B-1----:R-:W-:Y:S05]  /*3a90*/  @!P0 BRA `(.L_x_72) ;  /* 0x0000003800588947 */ /* 0x002fea0003800000 */
.L_x_71:
[----:B------:R-:W-:Y:S01]  /*3aa0*/  UISETP.NE.AND UP0, UPT, UR24, 0x1, UPT ;  /* 0x000000011800788c */ /* 0x000fe2000bf05270 */
[----:B------:R-:W-:Y:S01]  /*3ab0*/  PLOP3.LUT P2, PT, PT, PT, PT, 0x80, 0x8 ;  /* 0x000000000008781c */ /* 0x000fe20003f4f070 */
[----:B------:R-:W-:Y:S02]  /*3ac0*/  UIADD3 UR4, UPT, UPT, UR10, 0x1, URZ ;  /* 0x000000010a047890 */ /* 0x000fe4000fffe0ff */
[----:B------:R-:W-:Y:S02]  /*3ad0*/  UIADD3 UR25, UPT, UPT, UR5, 0x20, URZ ;  /* 0x0000002005197890 */ /* 0x000fe4000fffe0ff */
[----:B------:R-:W-:Y:S01]  /*3ae0*/  UISETP.NE.AND UP1, UPT, UR4, 0x4, UPT ;  /* 0x000000040400788c */ /* 0x000fe2000bf25270 */
[----:B------:R-:W-:Y:S01]  /*3af0*/  PLOP3.LUT P0, PT, PT, PT, UP0, 0x80, 0x8 ;  /* 0x000000000008781c */ /* 0x000fe20003f0f008 */
[----:B------:R-:W-:Y:S02]  /*3b00*/  UIADD3 UR22, UPT, UPT, UR22, 0x1, URZ ;  /* 0x0000000116167890 */ /* 0x000fe4000fffe0ff */
[----:B------:R-:W-:Y:S02]  /*3b10*/  USEL UR6, URZ, 0x1, UP1 ;  /* 0x00000001ff067887 */ /* 0x000fe40008800000 */
[----:B------:R-:W-:Y:S02]  /*3b20*/  USEL UR23, UR4, URZ, UP1 ;  /* 0x000000ff04177287 */ /* 0x000fe40008800000 */
[----:B------:R-:W-:Y:S02]  /*3b30*/  UIADD3 UR24, UPT, UPT, UR24, -0x1, URZ ;  /* 0xffffffff18187890 */ /* 0x000fe4000fffe0ff */
[----:B------:R-:W-:Y:S01]  /*3b40*/  @UP0 ULEA UR4, UR23, UR26, 0x3 ;  /* 0x0000001a17040291 */ /* 0x000fe2000f8e18ff */
[----:B------:R-:W-:Y:S01]  /*3b50*/  LOP3.LUT R2, R2, UR6, RZ, 0x3c, !PT ;  /* 0x0000000602027c12 */ /* 0x000fe2000f8e3cff */
[----:B------:R-:W-:Y:S02]  /*3b60*/  ULEA UR6, UR10, UR30, 0x8 ;  /* 0x0000001e0a067291 */ /* 0x000fe4000f8e40ff */
[----:B------:R-:W-:Y:S01]  /*3b70*/  UISETP.NE.AND UP0, UPT, UR22, UR27, UPT ;  /* 0x0000001b1600728c */ /* 0x000fe2000bf05270 */
[----:B-1----:R-:W-:Y:S01]  /*3b80*/  @P0 SHF.L.U32 R0, R2, 0x1f, RZ ;  /* 0x0000001f02000819 */ /* 0x002fe200000006ff */
[----:B------:R-:W-:Y:S02]  /*3b90*/  UIADD3 UR20, UPT, UPT, UR6, 0x2, URZ ;  /* 0x0000000206147890 */ /* 0x000fe4000fffe0ff */
[----:B------:R-:W-:Y:S01]  /*3ba0*/  UIADD3 UR16, UPT, UPT, UR6, 0x4, URZ ;  /* 0x0000000406107890 */ /* 0x000fe2000fffe0ff */
[----:B------:R2:W3:Y:S01]  /*3bb0*/  @P0 SYNCS.PHASECHK.TRANS64.TRYWAIT P2, [UR4], R0 ;  /* 0x00000000ff0005a7 */ /* 0x0004e20008041104 */
[----:B------:R-:W-:Y:S02]  /*3bc0*/  ULEA UR4, UR10, UR29, 0x9 ;  /* 0x0000001d0a047291 */ /* 0x000fe4000f8e48ff */
[----:B------:R-:W-:Y:S02]  /*3bd0*/  UIADD3 UR12, UPT, UPT, UR6, 0x6, URZ ;  /* 0x00000006060c7890 */ /* 0x000fe4000fffe0ff */
[----:B------:R-:W-:Y:S02]  /*3be0*/  UIADD3 UR18, UPT, UPT, UR4, 0x2, URZ ;  /* 0x0000000204127890 */ /* 0x000fe4000fffe0ff */
[----:B------:R-:W-:Y:S02]  /*3bf0*/  UIADD3 UR14, UPT, UPT, UR4, 0x4, URZ ;  /* 0x00000004040e7890 */ /* 0x000fe4000fffe0ff */
[----:B------:R-:W-:Y:S01]  /*3c00*/  UIADD3 UR8, UPT, UPT, UR4, 0x6, URZ ;  /* 0x0000000604087890 */ /* 0x000fe2000fffe0ff */
[----:B------:R-:W-:Y:S01]  /*3c10*/  UMOV UR7, 0x40004040 ;  /* 0x4000404000077882 */ /* 0x000fe20000000000 */
[----:B------:R-:W-:Y:S01]  /*3c20*/  UMOV UR5, 0x40004040 ;  /* 0x4000404000057882 */ /* 0x000fe20000000000 */
[----:B------:R-:W-:Y:S01]  /*3c30*/  UMOV UR21, 0x40004040 ;  /* 0x4000404000157882 */ /* 0x000fe20000000000 */
[----:B------:R2:W-:Y:S01]  /*3c40*/  UTCQMMA.2CTA gdesc[UR4], gdesc[UR6], tmem[UR11], tmem[UR40], idesc[UR41], UP2 ;  /* 0x00ff2806040075ea */ /* 0x0005e2000920030b */
[----:B------:R-:W-:Y:S01]  /*3c50*/  UPLOP3.LUT UP2, UPT, UPT, UPT, UPT, 0x80, 0x8 ;  /* 0x000000000008789c */ /* 0x000fe20003f4f070 */
[----:B------:R-:W-:Y:S01]  /*3c60*/  UMOV UR19, 0x40004040 ;  /* 0x4000404000137882 */ /* 0x000fe20000000000 */
[----:B------:R-:W-:Y:S01]  /*3c70*/  UMOV UR17, 0x40004040 ;  /* 0x4000404000117882 */ /* 0x000fe20000000000 */
[----:B------:R2:W-:Y:S01]  /*3c80*/  UTCQMMA.2CTA gdesc[UR18], gdesc[UR20], tmem[UR11], tmem[UR38], idesc[UR39], UPT ;  /* 0x00ff2614120075ea */ /* 0x0005e2000ba0030b */
[----:B------:R-:W-:Y:S01]  /*3c90*/  UMOV UR15, 0x40004040 ;  /* 0x40004040000f7882 */ /* 0x000fe20000000000 */
[----:B------:R-:W-:Y:S01]  /*3ca0*/  UMOV UR13, 0x40004040 ;  /* 0x40004040000d7882 */ /* 0x000fe20000000000 */
[----:B------:R-:W-:Y:S01]  /*3cb0*/  UMOV UR9, 0x40004040 ;  /* 0x4000404000097882 */ /* 0x000fe20000000000 */
[----:B------:R2:W-:Y:S01]  /*3cc0*/  UTCQMMA.2CTA gdesc[UR14], gdesc[UR16], tmem[UR11], tmem[UR36], idesc[UR37], UPT ;  /* 0x00ff24100e0075ea */ /* 0x0005e2000ba0030b */
[----:B------:R2:W-:Y:S01]  /*3cd0*/  UTCQMMA.2CTA gdesc[UR8], gdesc[UR12], tmem[UR11], tmem[UR34], idesc[UR35], UPT ;  /* 0x00ff220c080075ea */ /* 0x0005e2000ba0030b */
[----:B------:R2:W-:Y:S01]  /*3ce0*/  UTCBAR.2CTA.MULTICAST [UR25], URZ, UR28 ;  /* 0x000000ff190073e9 */ /* 0x0005e2000820081c */
[----:B------:R-:W-:Y:S01]  /*3cf0*/  UMOV UR10, UR23 ;  /* 0x00000017000a7c82 */ /* 0x000fe20008000000 */
[----:B------:R-:W-:Y:S05]  /*3d00*/  BRA.U UP0, `(.L_x_73) ;  /* 0xfffffffd00507547 */ /* 0x000fea000b83ffff */
.L_x_70:
[----:B--2---:R-:W-:Y:S01]  /*3d10*/  UIADD3 UR4, UPT, UPT, UR31, 0x80, URZ ;  /* 0x000000801f047890 */ /* 0x004fe2000fffe0ff */
[----:B------:R-:W-:-:S08]  /*3d20*/  UMOV UR22, UR27 ;  /* 0x0000001b00167c82 */ /* 0x000fd00008000000 */
[----:B------:R2:W-:Y:S01]  /*3d30*/  UTCBAR.2CTA.MULTICAST [UR4], URZ, UR42 ;  /* 0x000000ff040073e9 */ /* 0x0005e2000820082a */
[----:B------:R-:W-:Y:S02]  /*3d40*/  NOP ;  /* 0x0000000000007918 */ /* 0x000fe40000000000 */
.L_x_68:
[----:B--2---:R-:W-:Y:S01]  /*3d50*/  UIADD3 UR4, UPT, UPT, UR32, 0x1, URZ ;  /* 0x0000000120047890 */ /* 0x004fe2000fffe0ff */
[----:B------:R-:W-:-:S03]  /*3d60*/  ISETP.NE.AND P0, PT, R8, 0x2, PT ;  /* 0x000000020800780c */ /* 0x000fc60003f05270 */
[----:B------:R-:W-:Y:S01]  /*3d70*/  UISETP.NE.AND UP0, UPT, UR4, 0x4, UPT ;  /* 0x000000040400788c */ /* 0x000fe2000bf05270 */
[----:B-1----:R-:W-:Y:S02]  /*3d80*/  SEL R0, RZ, 0x1, P0 ;  /* 0x00000001ff007807 */ /* 0x002fe40000000000 */
[----:B------:R-:W-:Y:S01]  /*3d90*/  SEL R8, R8, RZ, P0 ;  /* 0x000000ff08087207 */ /* 0x000fe20000000000 */
[----:B------:R-:W-:Y:S01]  /*3da0*/  USEL UR5, URZ, 0x1, UP0 ;  /* 0x00000001ff057887 */ /* 0x000fe20008000000 */
[----:B------:R-:W-:Y:S01]  /*3db0*/  LOP3.LUT R3, R3, R0, RZ, 0x3c, !PT ;  /* 0x0000000003037212 */ /* 0x000fe200078e3cff */
[----:B------:R-:W-:-:S04]  /*3dc0*/  USEL UR32, UR4, URZ, UP0 ;  /* 0x000000ff04207287 */ /* 0x000fc80008000000 */
[----:B------:R-:W-:Y:S01]  /*3dd0*/  LOP3.LUT R9, R9, UR5, RZ, 0x3c, !PT ;  /* 0x0000000509097c12 */ /* 0x000fe2000f8e3cff */
[----:B------:R-:W-:Y:S07]  /*3de0*/  @P1 BRA `(.L_x_74) ;  /* 0xfffffff800881947 */ /* 0x000fee000383ffff */
[----:B------:R-:W1:Y:S01]  /*3df0*/  S2UR UR8, SR_CgaCtaId ;  /* 0x00000000000879c3 */ /* 0x000e620000008800 */
[----:B------:R-:W-:Y:S01]  /*3e00*/  ELECT P0, URZ, PT ;  /* 0x0000000000ff782f */ /* 0x000fe20003800000 */
[----:B------:R-:W-:Y:S01]  /*3e10*/  HFMA2 R0, -RZ, RZ, 0, 5.9604644775390625e-08 ;  /* 0x00000001ff007431 */ /* 0x000fe200000001ff */
[----:B------:R-:W-:-:S05]  /*3e20*/  UMOV UR4, 0x40 ;  /* 0x0000004000047882 */ /* 0x000fca0000000000 */
[----:B------:R-:W-:Y:S01]  /*3e30*/  UVIRTCOUNT.DEALLOC.SMPOOL 0x80 ;  /* 0x000000800000784c */ /* 0x000fe20000000000 */
[----:B------:R-:W-:Y:S02]  /*3e40*/  UISETP.NE.AND UP1, UPT, UR48, URZ, UPT ;  /* 0x000000ff3000728c */ /* 0x000fe4000bf25270 */
[----:B-1----:R-:W-:-:S09]  /*3e50*/  ULEA UR8, UR8, UR4, 0x18 ;  /* 0x0000000408087291 */ /* 0x002fd2000f8ec0ff */
[----:B------:R1:W-:Y:S01]  /*3e60*/  @P0 STS.U8 [UR8+0x1c], R0 ;  /* 0x00001c00ff000988 */ /* 0x0003e20008000008 */
[----:B------:R-:W-:Y:S05]  /*3e70*/  BRA.U UP1, `(.L_x_75) ;  /* 0x0000000101a07547 */ /* 0x000fea000b800000 */
[----:B------:R-:W-:Y:S01]  /*3e80*/  UIADD3 UR7, UPT, UPT, UR26, 0xa0, URZ ;  /* 0x000000a01a077890 */ /* 0x000fe2000fffe0ff */
[----:B------:R-:W-:-:S03]  /*3e90*/  SHF.L.U32 R2, R9, 0x1f, RZ ;  /* 0x0000001f09027819 */ /* 0x000fc600000006ff */
[----:B------:R-:W-:-:S09]  /*3ea0*/  ULEA UR4, UR32, UR7, 0x3 ;  /* 0x0000000720047291 */ /* 0x000fd2000f8e18ff */
[----:B------:R-:W2:Y:S02]  /*3eb0*/  SYNCS.PHASECHK.TRANS64.TRYWAIT P0, [UR4], R2 ;  /* 0x00000002ff0075a7 */ /* 0x000ea40008001104 */
[----:B--2---:R-:W-:Y:S05]  /*3ec0*/  @!P0 BRA `(.L_x_76) ;  /* 0x0000003400648947 */ /* 0x004fea0003800000 */
.L_x_136:
        /* <DEDUP_REMOVED lines=9> */
.L_x_138:
        /* <DEDUP_REMOVED lines=9> */
.L_x_140:
[----:B------:R-:W-:-:S04]  /*3ff0*/  UIADD3 UR4, UPT, UPT, UR4, 0x1, URZ ;  /* 0x0000000104047890 */ /* 0x000fc8000fffe0ff */
[----:B------:R-:W-:-:S04]  /*4000*/  UISETP.NE.AND UP0, UPT, UR4, 0x4, UPT ;  /* 0x000000040400788c */ /* 0x000fc8000bf05270 */
[----:B------:R-:W-:Y:S02]  /*4010*/  USEL UR5, URZ, 0x1, UP0 ;  /* 0x00000001ff057887 */ /* 0x000fe40008000000 */
[----:B------:R-:W-:-:S04]  /*4020*/  USEL UR4, UR4, URZ, UP0 ;  /* 0x000000ff04047287 */ /* 0x000fc80008000000 */
[----:B------:R-:W-:Y:S01]  /*4030*/  ULEA UR4, UR4, UR7, 0x3 ;  /* 0x0000000704047291 */ /* 0x000fe2000f8e18ff */
[----:B------:R-:W-:-:S04]  /*4040*/  LOP3.LUT R2, R2, UR5, RZ, 0x3c, !PT ;  /* 0x0000000502027c12 */ /* 0x000fc8000f8e3cff */
[----:B------:R-:W-:Y:S01]  /*4050*/  SHF.L.U32 R2, R2, 0x1f, RZ ;  /* 0x0000001f02027819 */ /* 0x000fe200000006ff */
[----:B-1----:R-:W-:-:S04]  /*4060*/  IMAD.U32 R0, RZ, RZ, UR4 ;  /* 0x00000004ff007e24 */ /* 0x002fc8000f8e00ff */
[----:B------:R1:W2:Y:S03]  /*4070*/  SYNCS.PHASECHK.TRANS64.TRYWAIT P0, [R0+URZ], R2 ;  /* 0x00000002000075a7 */ /* 0x0002a600080011ff */
[----:B--2---:R-:W-:Y:S05]  /*4080*/  @!P0 NANOSLEEP.SYNCS 0x989680 ;  /* 0x009896800000895d */ /* 0x004fea0003900000 */
[----:B------:R-:W2:Y:S02]  /*4090*/  @!P0 SYNCS.PHASECHK.TRANS64 P0, [R0+URZ], R2 ;  /* 0x00000002000085a7 */ /* 0x000ea400080010ff */
[----:B--2---:R-:W-:Y:S05]  /*40a0*/  @P0 BRA `(.L_x_79) ;  /* 0x0000000000200947 */ /* 0x004fea0003800000 */
.L_x_80:
[----:B--2---:R2:W4:Y:S02]  /*40b0*/  SYNCS.PHASECHK.TRANS64.TRYWAIT P0, [R0+URZ], R2 ;  /* 0x00000002000075a7 */ /* 0x00452400080011ff */
[----:B----4-:R-:W-:Y:S05]  /*40c0*/  @!P0 NANOSLEEP.SYNCS 0x989680 ;  /* 0x009896800000895d */ /* 0x010fea0003900000 */
[----:B------:R-:W4:Y:S02]  /*40d0*/  @!P0 SYNCS.PHASECHK.TRANS64 P0, [R0+URZ], R2 ;  /* 0x00000002000085a7 */ /* 0x000f2400080010ff */
[----:B----4-:R-:W-:Y:S05]  /*40e0*/  @!P0 BRA `(.L_x_80) ;  /* 0xfffffffc00f08947 */ /* 0x010fea000383ffff */
[----:B------:R-:W-:Y:S05]  /*40f0*/  BRA `(.L_x_79) ;  /* 0x00000000000c7947 */ /* 0x000fea0003800000 */
.L_x_75:
[----:B------:R-:W-:-:S04]  /*4100*/  UIADD3 UR4, UPT, UPT, UR26, 0xe0, URZ ;  /* 0x000000e01a047890 */ /* 0x000fc8000fffe0ff */
[----:B------:R-:W-:-:S09]  /*4110*/  UPRMT UR4, UR47, 0x654, UR4 ;  /* 0x000006542f047896 */ /* 0x000fd20008000004 */
[----:B------:R-:W-:Y:S03]  /*4120*/  SYNCS.ARRIVE.TRANS64.RED.A1T0 RZ, [UR4], RZ ;  /* 0x000000ffffff79a7 */ /* 0x000fe60008100404 */
.L_x_79:
[----:B-12---:R-:W-:Y:S01]  /*4130*/  SHF.L.U32 R2, RZ, 0x1f, RZ ;  /* 0x0000001fff027819 */ /* 0x006fe200000006ff */
[----:B------:R-:W-:Y:S01]  /*4140*/  UIADD3 UR4, UPT, UPT, UR26, 0xe0, URZ ;  /* 0x000000e01a047890 */ /* 0x000fe2000fffe0ff */
[----:B------:R-:W-:Y:S02]  /*4150*/  PLOP3.LUT P0, PT, PT, PT, UP1, 0x80, 0x8 ;  /* 0x000000000008781c */ /* 0x000fe40003f0f018 */
[----:B------:R-:W1:Y:S02]  /*4160*/  SYNCS.PHASECHK.TRANS64.TRYWAIT P1, [UR26+0xe0], R2 ;  /* 0x0000e002ff0075a7 */ /* 0x000e64000802111a */
[----:B-1----:R-:W-:Y:S09]  /*4170*/  @!P1 BRA `(.L_x_81) ;  /* 0x0000003400009947 */ /* 0x002ff20003800000 */
.L_x_142:
[----:B------:R-:W-:Y:S01]  /*4180*/  @!UP1 UPRMT UR4, UR47, 0x654, UR4 ;  /* 0x000006542f049896 */ /* 0x000fe20008000004 */
[----:B------:R-:W-:Y:S01]  /*4190*/  UMOV UR5, 0xffff ;  /* 0x0000ffff00057882 */ /* 0x000fe20000000000 */
[----:B------:R-:W-:-:S07]  /*41a0*/  UMOV UR6, 0x1 ;  /* 0x0000000100067882 */ /* 0x000fce0000000000 */
[----:B------:R-:W-:Y:S01]  /*41b0*/  @!P0 SYNCS.ARRIVE.TRANS64.RED.A1T0 RZ, [UR4], RZ ;  /* 0x000000ffffff89a7 */ /* 0x000fe20008100404 */
[----:B------:R-:W-:Y:S01]  /*41c0*/  NOP ;  /* 0x0000000000007918 */ /* 0x000fe20000000000 */
[----:B-1----:R-:W1:Y:S01]  /*41d0*/  LDS R0, [UR8+0x14] ;  /* 0x00001408ff007984 */ /* 0x002e620008000800 */
[----:B------:R-:W-:-:S04]  /*41e0*/  ULOP3.LUT UR4, UR44, 0xffff, URZ, 0xc0, !UPT ;  /* 0x0000ffff2c047892 */ /* 0x000fc8000f8ec0ff */
[----:B------:R-:W-:-:S04]  /*41f0*/  USHF.R.U32.HI UR4, URZ, 0x5, UR4 ;  /* 0x00000005ff047899 */ /* 0x000fc80008011604 */
[----:B------:R-:W-:Y:S02]  /*4200*/  USHF.L.U32 UR5, UR5, UR4, URZ ;  /* 0x0000000405057299 */ /* 0x000fe400080006ff */
[----:B------:R-:W-:-:S04]  /*4210*/  USHF.L.U32 UR4, UR6, UR4, URZ ;  /* 0x0000000406047299 */ /* 0x000fc800080006ff */
[----:B-1----:R-:W-:-:S04]  /*4220*/  LOP3.LUT R0, R0, UR5, RZ, 0xc0, !PT ;  /* 0x0000000500007c12 */ /* 0x002fc8000f8ec0ff */
[----:B------:R-:W-:-:S13]  /*4230*/  ISETP.NE.AND P0, PT, R0, UR5, PT ;  /* 0x0000000500007c0c */ /* 0x000fda000bf05270 */
[----:B------:R-:W-:Y:S05]  /*4240*/  @P0 BRA `(.L_x_82) ;  /* 0x0000000000580947 */ /* 0x000fea0003800000 */
[----:B------:R-:W1:Y:S02]  /*4250*/  LDS R0, [UR8+0x18] ;  /* 0x00001808ff007984 */ /* 0x000e640008000800 */
[----:B-1----:R-:W-:-:S04]  /*4260*/  LOP3.LUT R0, R0, UR4, RZ, 0xc0, !PT ;  /* 0x0000000400007c12 */ /* 0x002fc8000f8ec0ff */
[----:B------:R-:W-:-:S13]  /*4270*/  ISETP.NE.AND P0, PT, R0, UR4, PT ;  /* 0x0000000400007c0c */ /* 0x000fda000bf05270 */
[----:B------:R-:W-:Y:S05]  /*4280*/  @P0 BRA `(.L_x_83) ;  /* 0x00000000003c0947 */ /* 0x000fea0003800000 */
[----:B------:R-:W1:Y:S01]  /*4290*/  S2R R2, SR_LANEID ;  /* 0x0000000000027919 */ /* 0x000e620000000000 */
[----:B------:R-:W-:-:S06]  /*42a0*/  ULOP3.LUT UR5, URZ, UR5, URZ, 0x33, !UPT ;  /* 0x00000005ff057292 */ /* 0x000fcc000f8e33ff */
[----:B------:R-:W-:-:S04]  /*42b0*/  IMAD.U32 R0, RZ, RZ, UR5 ;  /* 0x00000005ff007e24 */ /* 0x000fc8000f8e00ff */
[----:B------:R2:W4:Y:S02]  /*42c0*/  REDUX UR7, R0 ;  /* 0x00000000000773c4 */ /* 0x0005240000000000 */
[----:B------:R1:W-:Y:S01]  /*42d0*/  UTCATOMSWS.AND URZ, UR5 ;  /* 0x0000000500ff79e3 */ /* 0x0003e20008000000 */
[----:B--2---:R-:W-:Y:S01]  /*42e0*/  LOP3.LUT R0, RZ, UR4, RZ, 0x33, !PT ;  /* 0x00000004ff007c12 */ /* 0x004fe2000f8e33ff */
[----:B------:R-:W-:Y:S02]  /*42f0*/  VOTEU.ANY UR4, UPT, PT ;  /* 0x0000000000047886 */ /* 0x000fe400038e0100 */
[----:B------:R-:W-:Y:S02]  /*4300*/  UFLO.U32 UR4, UR4 ;  /* 0x00000004000472bd */ /* 0x000fe400080e0000 */
[----:B------:R-:W2:Y:S04]  /*4310*/  REDUX UR6, R0 ;  /* 0x00000000000673c4 */ /* 0x000ea80000000000 */
[----:B-1----:R-:W-:-:S02]  /*4320*/  ISETP.EQ.U32.AND P0, PT, R2, UR4, PT ;  /* 0x0000000402007c0c */ /* 0x002fc4000bf02070 */
[----:B----4-:R-:W-:-:S11]  /*4330*/  MOV R2, UR7 ;  /* 0x0000000700027c02 */ /* 0x010fd60008000f00 */
[----:B------:R1:W-:Y:S01]  /*4340*/  @P0 ATOMS.AND RZ, [UR8+0x14], R2 ;  /* 0x00001402ffff098c */ /* 0x0003e2000a800008 */
[----:B--2---:R-:W-:-:S05]  /*4350*/  IMAD.U32 R0, RZ, RZ, UR6 ;  /* 0x00000006ff007e24 */ /* 0x004fca000f8e00ff */
[----:B------:R1:W-:Y:S01]  /*4360*/  @P0 ATOMS.AND RZ, [UR8+0x18], R0 ;  /* 0x00001800ffff098c */ /* 0x0003e2000a800008 */
[----:B------:R-:W-:Y:S05]  /*4370*/  BRA `(.L_x_84) ;  /* 0x0000000000147947 */ /* 0x000fea0003800000 */
.L_x_83:
[----:B------:R-:W-:Y:S02]  /*4380*/  MOV R2, 0x43a0 ;  /* 0x000043a000027802 */ /* 0x000fe40000000f00 */
[----:B---3-5:R-:W-:Y:S05]  /*4390*/  CALL.REL.NOINC `($__internal_0_$__cuda_sm10x_tcgen05_guardrail_trap_col_being_dealloced_not_returned_by_alloc) ;  /* 0x0000003400147944 */ /* 0x028fea0003c00000 */
[----:B------:R-:W-:Y:S05]  /*43a0*/  BRA `(.L_x_84) ;  /* 0x0000000000087947 */ /* 0x000fea0003800000 */
.L_x_82:
[----:B------:R-:W-:Y:S02]  /*43b0*/  MOV R2, 0x43d0 ;  /* 0x000043d000027802 */ /* 0x000fe40000000f00 */
[----:B---3-5:R-:W-:Y:S05]  /*43c0*/  CALL.REL.NOINC `($__internal_2_$__cuda_sm10x_tcgen05_guardrail_trap_unallocated_columns_being_dealloced) ;  /* 0x0000003400207944 */ /* 0x028fea0003c00000 */
.L_x_84:
[----:B------:R-:W-:Y:S01]  /*43d0*/  NOP ;  /* 0x0000000000007918 */ /* 0x000fe20000000000 */
[----:B------:R-:W-:Y:S05]  /*43e0*/  EXIT ;  /* 0x000000000000794d */ /* 0x000fea0003800000 */
.L_x_55:
[----:B------:R-:W-:-:S09]  /*43f0*/  UISETP.NE.OR UP0, UPT, UR13, 0x3, !UP3 ;  /* 0x000000030d00788c */ /* 0x000fd2000df05670 */
[----:B------:R-:W-:Y:S05]  /*4400*/  BRA.U UP0, `(.L_x_85) ;  /* 0x0000000d000c7547 */ /* 0x000fea000b800000 */
[----:B------:R-:W1:Y:S01]  /*4410*/  S2UR UR10, SR_CgaCtaId ;  /* 0x00000000000a79c3 */ /* 0x000e620000008800 */
[----:B------:R-:W2:Y:S01]  /*4420*/  LDCU UR26, c[0x0][0x370] ;  /* 0x00006e00ff1a77ac */ /* 0x000ea20008000800 */
[----:B------:R-:W-:Y:S02]  /*4430*/  HFMA2 R13, -RZ, RZ, 0, 0 ;  /* 0x00000000ff0d7431 */ /* 0x000fe400000001ff */
[----:B------:R-:W-:Y:S01]  /*4440*/  IMAD.MOV.U32 R15, RZ, RZ, 0x1 ;  /* 0x00000001ff0f7424 */ /* 0x000fe200078e00ff */
[----:B------:R-:W-:Y:S01]  /*4450*/  MOV R12, 0x1000 ;  /* 0x00001000000c7802 */ /* 0x000fe20000000f00 */
[----:B------:R-:W2:Y:S01]  /*4460*/  LDCU.128 UR28, c[0x0][0xb10] ;  /* 0x00016200ff1c77ac */ /* 0x000ea20008000c00 */
[----:B------:R-:W-:Y:S01]  /*4470*/  IMAD.MOV.U32 R14, RZ, RZ, RZ ;  /* 0x000000ffff0e7224 */ /* 0x000fe200078e00ff */
[----:B------:R-:W3:Y:S01]  /*4480*/  LDC.64 R16, c[0x0][0x348] ;  /* 0x0000d200ff107b82 */ /* 0x000ee20000000a00 */
[----:B------:R-:W4:Y:S01]  /*4490*/  LDCU UR25, c[0x0][0x374] ;  /* 0x00006e80ff1977ac */ /* 0x000f220008000800 */
[----:B------:R-:W1:Y:S06]  /*44a0*/  LDCU UR16, c[0x0][0xb0c] ;  /* 0x00016180ff1077ac */ /* 0x000e6c0008000800 */
[----:B------:R-:W3:Y:S01]  /*44b0*/  LDC.64 R2, c[0x0][0x888] ;  /* 0x00022200ff027b82 */ /* 0x000ee20000000a00 */
[----:B------:R-:W1:Y:S01]  /*44c0*/  LDCU UR35, c[0x0][0xb20] ;  /* 0x00016400ff2377ac */ /* 0x000e620008000800 */
[----:B------:R-:W1:Y:S06]  /*44d0*/  LDCU UR4, c[0x0][0xb30] ;  /* 0x00016600ff0477ac */ /* 0x000e6c0008000800 */
[----:B------:R-:W3:Y:S01]  /*44e0*/  LDC.64 R4, c[0x0][0x890] ;  /* 0x00022400ff047b82 */ /* 0x000ee20000000a00 */
[----:B------:R-:W-:Y:S01]  /*44f0*/  UMOV UR17, 0x400 ;  /* 0x0000040000117882 */ /* 0x000fe20000000000 */
[----:B--2---:R-:W-:-:S02]  /*4500*/  UIMAD.WIDE.U32 UR6, UR26, UR28, URZ ;  /* 0x0000001c1a0672a5 */ /* 0x004fc4000f8e00ff */
[----:B----4-:R-:W-:Y:S02]  /*4510*/  UIMAD.WIDE.U32 UR8, UR25, UR31, URZ ;  /* 0x0000001f190872a5 */ /* 0x010fe4000f8e00ff */
[----:B-1----:R-:W-:Y:S02]  /*4520*/  ULEA UR17, UR10, UR17, 0x18 ;  /* 0x000000110a117291 */ /* 0x002fe4000f8ec0ff */
[----:B------:R-:W-:Y:S02]  /*4530*/  UPLOP3.LUT UP3, UPT, UPT, UPT, UPT, 0x40, 0x4 ;  /* 0x000000000004789c */ /* 0x000fe40003f6e870 */
[----:B------:R-:W-:Y:S01]  /*4540*/  UIADD3 UR27, UPT, UPT, UR17, 0x40, URZ ;  /* 0x00000040111b7890 */ /* 0x000fe2000fffe0ff */
[----:B------:R-:W-:Y:S01]  /*4550*/  UMOV UR6, UR7 ;  /* 0x0000000700067c82 */ /* 0x000fe20008000000 */
[----:B------:R-:W-:Y:S01]  /*4560*/  UMOV UR32, UR9 ;  /* 0x0000000900207c82 */ /* 0x000fe20008000000 */
[----:B------:R-:W-:Y:S02]  /*4570*/  UISETP.GE.AND UP0, UPT, UR40, 0x1, UPT ;  /* 0x000000012800788c */ /* 0x000fe4000bf06270 */
[----:B------:R-:W-:Y:S01]  /*4580*/  UISETP.NE.AND UP4, UPT, UR40, 0x1, UPT ;  /* 0x000000012800788c */ /* 0x000fe2000bf85270 */
[----:B------:R-:W1:Y:S01]  /*4590*/  LDCU.64 UR14, c[0x0][0xb28] ;  /* 0x00016500ff0e77ac */ /* 0x000e620008000a00 */
[----:B------:R-:W-:-:S02]  /*45a0*/  UISETP.NE.AND UP6, UPT, UR16, 0x1, UPT ;  /* 0x000000011000788c */ /* 0x000fc4000bfc5270 */
[----:B------:R-:W-:Y:S02]  /*45b0*/  UISETP.NE.AND UP5, UPT, UR30, 0x1, UPT ;  /* 0x000000011e00788c */ /* 0x000fe4000bfa5270 */
[----:B------:R-:W-:Y:S02]  /*45c0*/  UPRMT UR27, UR10, 0x654, UR27 ;  /* 0x000006540a1b7896 */ /* 0x000fe4000800001b */
[----:B------:R-:W-:Y:S02]  /*45d0*/  USHF.R.U32.HI UR33, URZ, UR29, UR6 ;  /* 0x0000001dff217299 */ /* 0x000fe40008011606 */
[----:B------:R-:W-:Y:S02]  /*45e0*/  USHF.R.U32.HI UR32, URZ, UR35, UR32 ;  /* 0x00000023ff207299 */ /* 0x000fe40008011620 */
[----:B------:R-:W-:-:S11]  /*45f0*/  UISETP.NE.AND UP2, UPT, UR4, 0x1, UPT ;  /* 0x000000010400788c */ /* 0x000fd6000bf45270 */
.L_x_93:
[C---:B------:R-:W-:Y:S02]  /*4600*/  LEA R7, R14.reuse, UR17, 0x3 ;  /* 0x000000110e077c11 */ /* 0x040fe4000f8e18ff */
[----:B------:R-:W-:Y:S02]  /*4610*/  SHF.L.U32 R0, R13, 0x1f, RZ ;  /* 0x0000001f0d007819 */ /* 0x000fe400000006ff */
[----:B------:R-:W-:Y:S02]  /*4620*/  LEA R8, R14, UR17, 0x4 ;  /* 0x000000110e087c11 */ /* 0x000fe4000f8e20ff */
[----:B--2---:R-:W2:Y:S02]  /*4630*/  SYNCS.PHASECHK.TRANS64.TRYWAIT P0, [R7+URZ+0x60], R0 ;  /* 0x00006000070075a7 */ /* 0x004ea400080011ff */
[----:B--2---:R-:W-:Y:S05]  /*4640*/  @!P0 BRA `(.L_x_86) ;  /* 0x0000002c00e48947 */ /* 0x004fea0003800000 */
.L_x_143:
[----:B------:R-:W4:Y:S01]  /*4650*/  LDS.128 R8, [R8+0xf0] ;  /* 0x0000f00008087984 */ /* 0x000f220000000c00 */
[----:B------:R-:W-:Y:S01]  /*4660*/  UISETP.GE.AND UP0, UPT, UR40, 0x1, UPT ;  /* 0x000000012800788c */ /* 0x000fe2000bf06270 */
[----:B------:R-:W-:Y:S01]  /*4670*/  @!PT LDS RZ, [RZ] ;  /* 0x00000000fffff984 */ /* 0x000fe20000000800 */
[----:B------:R-:W-:Y:S01]  /*4680*/  @!PT LDS RZ, [RZ] ;  /* 0x00000000fffff984 */ /* 0x000fe20000000800 */
[----:B------:R-:W-:Y:S01]  /*4690*/  @!PT LDS RZ, [RZ] ;  /* 0x00000000fffff984 */ /* 0x000fe20000000800 */
[----:B------:R-:W-:Y:S01]  /*46a0*/  @!PT LDS RZ, [RZ] ;  /* 0x00000000fffff984 */ /* 0x000fe20000000800 */
[----:B------:R1:W-:Y:S06]  /*46b0*/  MEMBAR.ALL.CTA ;  /* 0x0000000000007992 */ /* 0x0003ec0000008000 */
[----:B-1----:R-:W1:Y:S01]  /*46c0*/  FENCE.VIEW.ASYNC.S ;  /* 0x00000000000073c6 */ /* 0x002e620000000000 */
[----:B----4-:R-:W-:Y:S11]  /*46d0*/  LOP3.LUT P0, RZ, R10, 0x1, RZ, 0xc0, !PT ;  /* 0x000000010aff7812 */ /* 0x010ff6000780c0ff */
[----:B------:R-:W-:Y:S02]  /*46e0*/  @!UPT UIADD3 URZ, UPT, UPT, URZ, URZ, URZ ;  /* 0x000000fffffff290 */ /* 0x000fe4000fffe0ff */
[----:B-1----:R-:W-:Y:S01]  /*46f0*/  VOTEU.ANY UP1, P0 ;  /* 0x0000000000ff7886 */ /* 0x002fe20000020100 */
[----:B------:R-:W-:Y:S11]  /*4700*/  PLOP3.LUT P0, PT, PT, PT, UP1, 0x80, 0x8 ;  /* 0x000000000008781c */ /* 0x000ff60003f0f018 */
[----:B------:R-:W-:Y:S02]  /*4710*/  @!UPT UIADD3 URZ, UPT, UPT, URZ, URZ, URZ ;  /* 0x000000fffffff290 */ /* 0x000fe4000fffe0ff */
[----:B--2---:R-:W-:Y:S02]  /*4720*/  @P0 SHF.R.U32.HI R0, RZ, 0x10, R9 ;  /* 0x00000010ff000819 */ /* 0x004fe40000011609 */
[----:B------:R-:W-:Y:S02]  /*4730*/  @P0 MOV R6, R8 ;  /* 0x0000000800060202 */ /* 0x000fe40000000f00 */
[----:B------:R-:W-:Y:S01]  /*4740*/  @P0 R2UR UR4, R0 ;  /* 0x00000000000402ca */ /* 0x000fe200000e0000 */
[----:B------:R-:W-:Y:S01]  /*4750*/  VIADD R0, R7, 0x70 ;  /* 0x0000007007007836 */ /* 0x000fe20000000000 */
[----:B------:R-:W-:Y:S02]  /*4760*/  @P0 LOP3.LUT R8, R9, 0xffff, RZ, 0xc0, !PT ;  /* 0x0000ffff09080812 */ /* 0x000fe400078ec0ff */
[----:B------:R-:W-:Y:S02]  /*4770*/  @P0 R2UR UR6, R6 ;  /* 0x00000000060602ca */ /* 0x000fe400000e0000 */
[----:B------:R-:W-:Y:S02]  /*4780*/  PRMT R0, RZ, 0x654, R0 ;  /* 0x00000654ff007816 */ /* 0x000fe40000000000 */
[----:B------:R-:W-:Y:S02]  /*4790*/  @P0 R2UR UR5, R8 ;  /* 0x00000000080502ca */ /* 0x000fe400000e0000 */
[----:B------:R1:W-:Y:S03]  /*47a0*/  SYNCS.ARRIVE.TRANS64.RED.A1T0 RZ, [R0+URZ], RZ ;  /* 0x000000ff00ff79a7 */ /* 0x0003e600081004ff */
[----:B------:R-:W-:Y:S04]  /*47b0*/  @UP1 UMOV UR24, UR4 ;  /* 0x0000000400181c82 */ /* 0x000fe80008000000 */
[----:B------:R-:W-:Y:S04]  /*47c0*/  @UP1 UMOV UR13, UR6 ;  /* 0x00000006000d1c82 */ /* 0x000fe80008000000 */
[----:B------:R-:W-:Y:S01]  /*47d0*/  @UP1 UMOV UR7, UR5 ;  /* 0x0000000500071c82 */ /* 0x000fe20008000000 */
[----:B------:R-:W-:Y:S05]  /*47e0*/  BRA.U !UP0, `(.L_x_87) ;  /* 0x0000000108a47547 */ /* 0x000fea000b800000 */
[----:B------:R-:W-:Y:S02]  /*47f0*/  UIMAD.WIDE.U32 UR10, UR7, UR31, URZ ;  /* 0x0000001f070a72a5 */ /* 0x000fe4000f8e00ff */
[----:B------:R-:W-:Y:S02]  /*4800*/  UIMAD.WIDE.U32 UR18, UR13, UR28, URZ ;  /* 0x0000001c0d1272a5 */ /* 0x000fe4000f8e00ff */
[----:B------:R-:W-:Y:S02]  /*4810*/  USEL UR4, UR25, UR32, !UP5 ;  /* 0x0000002019047287 */ /* 0x000fe4000e800000 */
[----:B------:R-:W-:Y:S02]  /*4820*/  USEL UR8, UR26, UR33, !UP6 ;  /* 0x000000211a087287 */ /* 0x000fe4000f000000 */
[----:B------:R-:W-:Y:S02]  /*4830*/  UIMAD.WIDE.U32 UR20, UR4, UR14, URZ ;  /* 0x0000000e041472a5 */ /* 0x000fe4000f8e00ff */
[----:B------:R-:W-:Y:S01]  /*4840*/  UIMAD.WIDE.U32 UR22, UR8, UR14, URZ ;  /* 0x0000000e081672a5 */ /* 0x000fe2000f8e00ff */
[----:B------:R-:W-:Y:S02]  /*4850*/  UMOV UR5, UR11 ;  /* 0x0000000b00057c82 */ /* 0x000fe40008000000 */
[----:B------:R-:W-:Y:S03]  /*4860*/  USHF.R.U32.HI UR6, URZ, UR35, UR5 ;  /* 0x00000023ff067299 */ /* 0x000fe60008011605 */
[----:B------:R-:W-:Y:S01]  /*4870*/  UMOV UR5, UR19 ;  /* 0x0000001300057c82 */ /* 0x000fe20008000000 */
[----:B------:R-:W-:Y:S02]  /*4880*/  USEL UR6, UR7, UR6, !UP5 ;  /* 0x0000000607067287 */ /* 0x000fe4000e800000 */
[----:B------:R-:W-:Y:S02]  /*4890*/  USHF.R.U32.HI UR9, URZ, UR29, UR5 ;  /* 0x0000001dff097299 */ /* 0x000fe40008011605 */
[----:B------:R-:W-:Y:S01]  /*48a0*/  UIMAD.WIDE.U32 UR10, UR6, UR14, URZ ;  /* 0x0000000e060a72a5 */ /* 0x000fe2000f8e00ff */
[----:B------:R-:W-:Y:S02]  /*48b0*/  UMOV UR5, UR21 ;  /* 0x0000001500057c82 */ /* 0x000fe40008000000 */
[----:B------:R-:W-:Y:S03]  /*48c0*/  @UP4 USHF.R.U32.HI UR4, URZ, UR15, UR5 ;  /* 0x0000000fff044299 */ /* 0x000fe60008011605 */
[----:B------:R-:W-:Y:S01]  /*48d0*/  UMOV UR5, UR23 ;  /* 0x0000001700057c82 */ /* 0x000fe20008000000 */
[----:B------:R-:W-:Y:S02]  /*48e0*/  UIMAD UR4, UR40, UR4, URZ ;  /* 0x00000004280472a4 */ /* 0x000fe4000f8e02ff */
[----:B------:R-:W-:Y:S02]  /*48f0*/  @UP4 USHF.R.U32.HI UR8, URZ, UR15, UR5 ;  /* 0x0000000fff084299 */ /* 0x000fe40008011605 */
[----:B------:R-:W-:Y:S02]  /*4900*/  USEL UR5, UR13, UR9, !UP6 ;  /* 0x000000090d057287 */ /* 0x000fe4000f000000 */
[----:B------:R-:W-:Y:S02]  /*4910*/  UIMAD UR9, UR40, UR8, URZ ;  /* 0x00000008280972a4 */ /* 0x000fe4000f8e02ff */
[----:B------:R-:W-:Y:S03]  /*4920*/  UISETP.GE.AND UP0, UPT, UR6, UR4, UPT ;  /* 0x000000040600728c */ /* 0x000fe6000bf06270 */
[----:B------:R-:W-:Y:S01]  /*4930*/  UMOV UR4, UR11 ;  /* 0x0000000b00047c82 */ /* 0x000fe20008000000 */
[----:B------:R-:W-:Y:S02]  /*4940*/  UISETP.GE.OR UP0, UPT, UR5, UR9, UP0 ;  /* 0x000000090500728c */ /* 0x000fe40008706670 */
[----:B------:R-:W-:Y:S02]  /*4950*/  USHF.R.U32.HI UR4, URZ, UR15, UR4 ;  /* 0x0000000fff047299 */ /* 0x000fe40008011604 */
[----:B------:R-:W-:Y:S02]  /*4960*/  UIMAD.WIDE.U32 UR10, UR5, UR14, URZ ;  /* 0x0000000e050a72a5 */ /* 0x000fe4000f8e00ff */
[----:B------:R-:W-:Y:S04]  /*4970*/  USEL UR12, UR6, UR4, !UP4 ;  /* 0x00000004060c7287 */ /* 0x000fe8000e000000 */
[----:B------:R-:W-:Y:S01]  /*4980*/  UIADD3 UR9, UPT, UPT, -UR12, URZ, URZ ;  /* 0x000000ff0c097290 */ /* 0x000fe2000fffe1ff */
[----:B------:R-:W-:Y:S02]  /*4990*/  @!UP0 UMOV UR4, UR11 ;  /* 0x0000000b00048c82 */ /* 0x000fe40008000000 */
[----:B------:R-:W-:Y:S02]  /*49a0*/  @!UP0 USHF.R.U32.HI UR4, URZ, UR15, UR4 ;  /* 0x0000000fff048299 */ /* 0x000fe40008011604 */
[----:B------:R-:W-:Y:S02]  /*49b0*/  UIMAD UR9, UR40, UR9, UR6 ;  /* 0x00000009280972a4 */ /* 0x000fe4000f8e0206 */
[----:B------:R-:W-:Y:S04]  /*49c0*/  @!UP0 USEL UR4, UR5, UR4, !UP4 ;  /* 0x0000000405048287 */ /* 0x000fe8000e000000 */
[----:B------:R-:W-:Y:S02]  /*49d0*/  @!UP0 UIMAD UR9, UR8, UR9, UR4 ;  /* 0x00000009080982a4 */ /* 0x000fe4000f8e0204 */
[----:B------:R-:W-:Y:S02]  /*49e0*/  @!UP0 UIADD3 UR10, UPT, UPT, UR12, -UR4, URZ ;  /* 0x800000040c0a8290 */ /* 0x000fe4000fffe0ff */
[----:B------:R-:W-:Y:S02]  /*49f0*/  UIADD3 UR4, UPT, UPT, -UR5, URZ, URZ ;  /* 0x000000ff05047290 */ /* 0x000fe4000fffe1ff */
[----:B------:R-:W-:Y:S02]  /*4a00*/  UIADD3 UR8, UPT, UPT, -UR6, URZ, URZ ;  /* 0x000000ff06087290 */ /* 0x000fe4000fffe1ff */
[----:B------:R-:W-:Y:S02]  /*4a10*/  @!UP0 UIMAD UR6, UR10, UR40, UR5 ;  /* 0x000000280a0682a4 */ /* 0x000fe4000f8e0205 */
[----:B------:R-:W-:Y:S02]  /*4a20*/  UIMAD UR13, UR16, UR4, UR13 ;  /* 0x00000004100d72a4 */ /* 0x000fe4000f8e020d */
[----:B------:R-:W-:Y:S01]  /*4a30*/  UIMAD UR7, UR30, UR8, UR7 ;  /* 0x000000081e0772a4 */ /* 0x000fe2000f8e0207 */
[----:B------:R-:W-:Y:S02]  /*4a40*/  @!UP0 UMOV UR5, UR9 ;  /* 0x0000000900058c82 */ /* 0x000fe40008000000 */
[----:B------:R-:W-:Y:S02]  /*4a50*/  UIMAD UR13, UR5, UR16, UR13 ;  /* 0x00000010050d72a4 */ /* 0x000fe4000f8e020d */
[----:B------:R-:W-:Y:S11]  /*4a60*/  UIMAD UR7, UR6, UR30, UR7 ;  /* 0x0000001e060772a4 */ /* 0x000ff6000f8e0207 */
[----:B------:R-:W-:Y:S01]  /*4a70*/  @!UPT UIADD3 URZ, UPT, UPT, URZ, URZ, URZ ;  /* 0x000000fffffff290 */ /* 0x000fe2000fffe0ff */
.L_x_87:
[----:B------:R-:W2:Y:S01]  /*4a80*/  @!UP2 LDCU.128 UR20, c[0x0][0xb10] ;  /* 0x00016200ff14a7ac */ /* 0x000ea20008000c00 */
[C---:B---3--:R-:W-:Y:S02]  /*4a90*/  ISETP.NE.U32.AND P1, PT, R4.reuse, RZ, PT ;  /* 0x000000ff0400720c */ /* 0x048fe40003f25070 */
[----:B------:R-:W-:Y:S02]  /*4aa0*/  ISETP.NE.U32.AND P0, PT, R4, RZ, PT ;  /* 0x000000ff0400720c */ /* 0x000fe40003f05070 */
[C---:B------:R-:W-:Y:S02]  /*4ab0*/  ISETP.NE.AND.EX P1, PT, R5.reuse, RZ, PT, P1 ;  /* 0x000000ff0500720c */ /* 0x040fe40003f25310 */
[----:B------:R-:W-:Y:S01]  /*4ac0*/  ISETP.NE.AND.EX P0, PT, R5, RZ, PT, P0 ;  /* 0x000000ff0500720c */ /* 0x000fe20003f05300 */
[----:B------:R-:W3:Y:S01]  /*4ad0*/  @!UP2 LDCU UR5, c[0x0][0xb0c] ;  /* 0x00016180ff05a7ac */ /* 0x000ee20008000800 */
[----:B------:R-:W-:Y:S01]  /*4ae0*/  SHF.L.U32 R6, R15, 0x1f, RZ ;  /* 0x0000001f0f067819 */ /* 0x000fe200000006ff */
[----:B--2---:R-:W-:Y:S07]  /*4af0*/  UIMAD.WIDE.U32 UR8, UR13, UR20, URZ ;  /* 0x000000140d0872a5 */ /* 0x004fee000f8e00ff */
[----:B------:R-:W-:Y:S01]  /*4b00*/  @!UP2 UMOV UR4, UR9 ;  /* 0x000000090004ac82 */ /* 0x000fe20008000000 */
[----:B---3--:R-:W-:Y:S02]  /*4b10*/  @!UP2 UISETP.NE.AND UP0, UPT, UR5, 0x1, UPT ;  /* 0x000000010500a88c */ /* 0x008fe4000bf05270 */
[----:B------:R-:W-:Y:S02]  /*4b20*/  @!UP2 USHF.R.U32.HI UR4, URZ, UR21, UR4 ;  /* 0x00000015ff04a299 */ /* 0x000fe40008011604 */
[----:B------:R-:W-:Y:S02]  /*4b30*/  UIMAD.WIDE.U32 UR8, UR7, UR23, URZ ;  /* 0x00000017070872a5 */ /* 0x000fe4000f8e00ff */
[----:B------:R-:W-:Y:S02]  /*4b40*/  @!UP2 USEL UR10, UR13, UR4, !UP0 ;  /* 0x000000040d0aa287 */ /* 0x000fe4000c000000 */
[----:B------:R-:W-:Y:S03]  /*4b50*/  @!UP2 UISETP.NE.AND UP0, UPT, UR22, 0x1, UPT ;  /* 0x000000011600a88c */ /* 0x000fe6000bf05270 */
[----:B------:R-:W-:Y:S02]  /*4b60*/  @!UP2 UMOV UR6, UR9 ;  /* 0x000000090006ac82 */ /* 0x000fe40008000000 */
[----:B------:R-:W2:Y:S02]  /*4b70*/  @!UP2 LDCU UR4, c[0x0][0xb20] ;  /* 0x00016400ff04a7ac */ /* 0x000ea40008000800 */
[----:B--2---:R-:W-:Y:S04]  /*4b80*/  @!UP2 USHF.R.U32.HI UR6, URZ, UR4, UR6 ;  /* 0x00000004ff06a299 */ /* 0x004fe80008011606 */
[----:B------:R-:W-:Y:S04]  /*4b90*/  @!UP2 USEL UR6, UR7, UR6, !UP0 ;  /* 0x000000060706a287 */ /* 0x000fe8000c000000 */
[----:B------:R-:W-:Y:S02]  /*4ba0*/  @!UP2 UIADD3 UR4, UPT, UPT, -UR10, UR6, URZ ;  /* 0x000000060a04a290 */ /* 0x000fe4000fffe1ff */
[----:B------:R-:W-:Y:S02]  /*4bb0*/  @!UP2 UIADD3 UR6, UPT, UPT, UR10, -UR6, URZ ;  /* 0x800000060a06a290 */ /* 0x000fe4000fffe0ff */
[----:B------:R-:W-:Y:S02]  /*4bc0*/  @!UP2 UIMAD UR13, UR4, UR5, UR13 ;  /* 0x00000005040da2a4 */ /* 0x000fe4000f8e020d */
[----:B------:R-:W-:Y:S01]  /*4bd0*/  @!UP2 UIMAD UR7, UR6, UR22, UR7 ;  /* 0x000000160607a2a4 */ /* 0x000fe2000f8e0207 */
[----:B------:R-:W-:Y:S11]  /*4be0*/  BRA.U UP3, `(.L_x_88) ;  /* 0x0000000103107547 */ /* 0x000ff6000b800000 */
[----:B------:R-:W-:Y:S04]  /*4bf0*/  MOV R7, UR34 ;  /* 0x0000002200077c02 */ /* 0x000fe80008000f00 */
[----:B------:R-:W-:Y:S04]  /*4c00*/  SHF.L.U32 R7, R7, 0x1f, RZ ;  /* 0x0000001f07077819 */ /* 0x000fe800000006ff */
[----:B------:R-:W2:Y:S02]  /*4c10*/  SYNCS.PHASECHK.TRANS64.TRYWAIT P2, [UR17+0x58], R7 ;  /* 0x00005807ff0075a7 */ /* 0x000ea40008041111 */
[----:B--2---:R-:W-:Y:S05]  /*4c20*/  @!P2 BRA `(.L_x_89) ;  /* 0x000000280080a947 */ /* 0x004fea0003800000 */
.L_x_88:
[----:B------:R-:W-:Y:S05]  /*4c30*/  @!P1 BRA `(.L_x_90) ;  /* 0x0000000000309947 */ /* 0x000fea0003800000 */
[----:B------:R-:W-:Y:S01]  /*4c40*/  ISETP.NE.U32.AND P1, PT, R2, RZ, PT ;  /* 0x000000ff0200720c */ /* 0x000fe20003f25070 */
[----:B------:R-:W2:Y:S01]  /*4c50*/  LDCU.64 UR4, c[0x0][0x358] ;  /* 0x00006b00ff0477ac */ /* 0x000ea20008000a00 */
[----:B------:R-:W-:Y:S02]  /*4c60*/  IMAD.MOV.U32 R80, RZ, RZ, 0x1 ;  /* 0x00000001ff507424 */ /* 0x000fe400078e00ff */
[----:B------:R-:W-:Y:S11]  /*4c70*/  ISETP.NE.AND.EX P1, PT, R3, RZ, PT, P1 ;  /* 0x000000ff0300720c */ /* 0x000ff60003f25310 */
[----:B------:R-:W-:Y:S02]  /*4c80*/  @!UPT UIADD3 URZ, UPT, UPT, URZ, URZ, URZ ;  /* 0x000000fffffff290 */ /* 0x000fe4000fffe0ff */
[----:B------:R-:W3:Y:S01]  /*4c90*/  @P1 LDC.64 R8, c[0x0][0x888] ;  /* 0x00022200ff081b82 */ /* 0x000ee20000000a00 */
[----:B-1----:R-:W-:Y:S04]  /*4ca0*/  @P1 IMAD R0, R4, UR36, RZ ;  /* 0x0000002404001c24 */ /* 0x002fe8000f8e02ff */
[----:B---3--:R-:W-:Y:S04]  /*4cb0*/  @P1 IMAD.WIDE R8, R0, 0x4, R8 ;  /* 0x0000000400081825 */ /* 0x008fe800078e0208 */
[----:B------:R-:W-:Y:S01]  /*4cc0*/  HFMA2 R0, -RZ, RZ, 0, 5.9604644775390625e-08 ;  /* 0x00000001ff007431 */ /* 0x000fe200000001ff */
[----:B--2--5:R2:W5:Y:S04]  /*4cd0*/  @P1 LDG.E R39, desc[UR4][R8.64] ;  /* 0x0000000408271981 */ /* 0x024568000c1e1900 */
[----:B------:R-:W-:Y:S01]  /*4ce0*/  @!P1 PRMT R80, R0, 0x7610, R80 ;  /* 0x0000761000509816 */ /* 0x000fe20000000050 */
[----:B--2---:R-:W3:Y:S06]  /*4cf0*/  @!P1 LDC R39, c[0x0][0x880] ;  /* 0x00022000ff279b82 */ /* 0x004eec0000000800 */
.L_x_90:
[----:B---3-5:R-:W-:Y:S01]  /*4d00*/  @!P0 FSETP.EQ.AND P1, PT, R39, RZ, PT ;  /* 0x000000ff2700820b */ /* 0x028fe20003f22000 */
[----:B------:R-:W-:Y:S01]  /*4d10*/  @!UPT UIADD3 URZ, UPT, UPT, URZ, URZ, URZ ;  /* 0x000000fffffff290 */ /* 0x000fe2000fffe0ff */
[----:B------:R-:W-:Y:S11]  /*4d20*/  @!P0 BRA `(.L_x_91) ;  /* 0x0000000000188947 */ /* 0x000ff60003800000 */
[----:B------:R-:W-:Y:S02]  /*4d30*/  LOP3.LUT P0, RZ, R80, 0xff, RZ, 0xc0, !PT ;  /* 0x000000ff50ff7812 */ /* 0x000fe4000780c0ff */
[----:B------:R-:W-:Y:S04]  /*4d40*/  ISETP.NE.U32.AND P1, PT, R2, RZ, PT ;  /* 0x000000ff0200720c */ /* 0x000fe80003f25070 */
[----:B------:R-:W-:Y:S04]  /*4d50*/  ISETP.NE.AND.EX P1, PT, R3, RZ, PT, P1 ;  /* 0x000000ff0300720c */ /* 0x000fe80003f25310 */
[----:B------:R-:W-:Y:S03]  /*4d60*/  PLOP3.LUT P1, PT, P1, PT, PT, 0x8, 0x80 ;  /* 0x000000000080781c */ /* 0x000fe60000f2e170 */
[----:B------:R-:W-:Y:S11]  /*4d70*/  @P0 FSETP.EQ.AND P1, PT, R39, RZ, PT ;  /* 0x000000ff2700020b */ /* 0x000ff60003f22000 */
[----:B------:R-:W-:Y:S02]  /*4d80*/  @!UPT UIADD3 URZ, UPT, UPT, URZ, URZ, URZ ;  /* 0x000000fffffff290 */ /* 0x000fe4000fffe0ff */
.L_x_91:
[----:B------:R-:W2:Y:S01]  /*4d90*/  SYNCS.PHASECHK.TRANS64.TRYWAIT P0, [UR17+0x48], R6 ;  /* 0x00004806ff0075a7 */ /* 0x000ea20008001111 */
[----:B------:R-:W-:Y:S02]  /*4da0*/  ELECT P2, URZ, PT ;  /* 0x0000000000ff782f */ /* 0x000fe40003840000 */
[----:B------:R-:W-:Y:S01]  /*4db0*/  IADD3 R14, PT, PT, R14, 0x1, RZ ;  /* 0x000000010e0e7810 */ /* 0x000fe20007ffe0ff */
[----:B--2---:R-:W-:Y:S10]  /*4dc0*/  @!P0 BRA `(.L_x_92) ;  /* 0x0000002800308947 */ /* 0x004ff40003800000 */
.L_x_146:
[----:B------:R-:W-:Y:S01]  /*4dd0*/  PLOP3.LUT P1, PT, P1, P2, PT, 0xf2, 0x2f ;  /* 0x00000000002f781c */ /* 0x000fe20000f25e72 */
[----:B------:R-:W-:Y:S01]  /*4de0*/  UMOV UR18, 0x0 ;  /* 0x0000000000127882 */ /* 0x000fe20000000000 */
[----:B------:R-:W-:Y:S01]  /*4df0*/  UMOV UR19, 0x10000000 ;  /* 0x1000000000137882 */ /* 0x000fe20000000000 */
[----:B------:R-:W-:Y:S01]  /*4e00*/  UMOV UR12, UR36 ;  /* 0x00000024000c7c82 */ /* 0x000fe20008000000 */
[----:B------:R-:W-:Y:S01]  /*4e10*/  LOP3.LUT R15, R15, 0x1, RZ, 0x3c, !PT ;  /* 0x000000010f0f7812 */ /* 0x000fe200078e3cff */
[----:B------:R-:W-:Y:S01]  /*4e20*/  UPLOP3.LUT UP3, UPT, UPT, UPT, UPT, 0x80, 0x8 ;  /* 0x000000000008789c */ /* 0x000fe20003f6f070 */
[----:B------:R-:W-:Y:S07]  /*4e30*/  UMOV UR36, UR24 ;  /* 0x0000001800247c82 */ /* 0x000fee0008000000 */
[----:B-1----:R-:W-:Y:S01]  /*4e40*/  @!P1 IADD3 R6, P0, PT, R16, 0x580, RZ ;  /* 0x0000058010069810 */ /* 0x002fe20007f1e0ff */
[----:B------:R-:W-:Y:S03]  /*4e50*/  VOTEU.ALL UP0, P1 ;  /* 0x0000000000ff7886 */ /* 0x000fe60000800000 */
[----:B------:R-:W-:Y:S01]  /*4e60*/  @!P1 R2UR UR5, R6 ;  /* 0x00000000060592ca */ /* 0x000fe200000e0000 */
[----:B------:R-:W-:Y:S01]  /*4e70*/  @!P1 IMAD.X R0, RZ, RZ, R17, P0 ;  /* 0x000000ffff009224 */ /* 0x000fe200000e0611 */
[----:B------:R-:W-:Y:S01]  /*4e80*/  @!UP0 USHF.L.U32 UR10, UR45, 0x6, URZ ;  /* 0x000000062d0a8899 */ /* 0x000fe200080006ff */
[----:B------:R-:W-:Y:S01]  /*4e90*/  ISETP.NE.AND P0, PT, R14, 0x2, PT ;  /* 0x000000020e00780c */ /* 0x000fe20003f05270 */
[----:B------:R-:W-:Y:S02]  /*4ea0*/  @!UP0 USHF.L.U32 UR11, UR46, 0x6, URZ ;  /* 0x000000062e0b8899 */ /* 0x000fe400080006ff */
[----:B------:R-:W-:Y:S01]  /*4eb0*/  @!P1 R2UR UR4, R0 ;  /* 0x00000000000492ca */ /* 0x000fe200000e0000 */
[----:B------:R-:W-:Y:S01]  /*4ec0*/  @!UP0 UIADD3 UR8, UPT, UPT, UR17, 0x200, URZ ;  /* 0x0000020011088890 */ /* 0x000fe2000fffe0ff */
[----:B------:R-:W-:Y:S01]  /*4ed0*/  SEL R0, RZ, 0x1, P0 ;  /* 0x00000001ff007807 */ /* 0x000fe20000000000 */
[----:B------:R-:W-:Y:S01]  /*4ee0*/  @!UP0 UIADD3 UR9, UPT, UPT, UR17, 0x40, URZ ;  /* 0x0000004011098890 */ /* 0x000fe2000fffe0ff */
[----:B------:R-:W-:Y:S01]  /*4ef0*/  SEL R14, R14, RZ, P0 ;  /* 0x000000ff0e0e7207 */ /* 0x000fe20000000000 */
[----:B------:R-:W-:Y:S01]  /*4f00*/  VOTEU.ALL UP0, P1 ;  /* 0x0000000000ff7886 */ /* 0x000fe20000800000 */
[----:B------:R-:W-:Y:S01]  /*4f10*/  LOP3.LUT R13, R13, R0, RZ, 0x3c, !PT ;  /* 0x000000000d0d7212 */ /* 0x000fe200078e3cff */
[----:B------:R-:W-:Y:S01]  /*4f20*/  IMAD.U32 R6, RZ, RZ, UR5 ;  /* 0x00000005ff067e24 */ /* 0x000fe2000f8e00ff */
[----:B------:R-:W-:Y:S02]  /*4f30*/  UIADD3 UR45, UPT, UPT, UR7, UR55, URZ ;  /* 0x00000037072d7290 */ /* 0x000fe4000fffe0ff */
[----:B------:R-:W-:Y:S03]  /*4f40*/  UIADD3 UR46, UPT, UPT, UR13, UR58, URZ ;  /* 0x0000003a0d2e7290 */ /* 0x000fe6000fffe0ff */
[----:B------:R-:W-:Y:S01]  /*4f50*/  IMAD.U32 R7, RZ, RZ, UR4 ;  /* 0x00000004ff077e24 */ /* 0x000fe2000f8e00ff */
[----:B------:R-:W-:Y:S04]  /*4f60*/  @!P1 R2UR UR4, R6 ;  /* 0x00000000060492ca */ /* 0x000fe800000e0000 */
[----:B------:R-:W-:Y:S11]  /*4f70*/  @!P1 R2UR UR5, R7 ;  /* 0x00000000070592ca */ /* 0x000ff600000e0000 */
[----:B------:R-:W-:Y:S02]  /*4f80*/  @!UPT UIADD3 URZ, UPT, UPT, URZ, URZ, URZ ;  /* 0x000000fffffff290 */ /* 0x000fe4000fffe0ff */
[----:B------:R2:W-:Y:S01]  /*4f90*/  @!UP0 UTMALDG.3D [UR8], [UR4], desc[UR18] ;  /* 0x00001208040085b4 */ /* 0x0005e20008011000 */
[----:B------:R2:W-:Y:S01]  /*4fa0*/  @!P1 SYNCS.ARRIVE.TRANS64.RED.A0TR RZ, [UR17+0x40], R12 ;  /* 0x0000400cffff99a7 */ /* 0x0005e20008300411 */
[----:B------:R-:W-:Y:S01]  /*4fb0*/  SYNCS.ARRIVE.TRANS64.RED.A1T0 RZ, [UR27], RZ ;  /* 0x000000ffffff79a7 */ /* 0x000fe2000810041b */
[----:B------:R-:W-:Y:S05]  /*4fc0*/  BRA.U UP1, `(.L_x_93) ;  /* 0xfffffff5018c7547 */ /* 0x000fea000b83ffff */
[----:B------:R-:W-:Y:S07]  /*4fd0*/  MOV R0, UR17 ;  /* 0x0000001100007c02 */ /* 0x000fee0008000f00 */
.L_x_94:
[----:B-1----:R-:W-:-:S04]  /*4fe0*/  SHF.L.U32 R2, R15, 0x1f, RZ ;  /* 0x0000001f0f027819 */ /* 0x002fc800000006ff */
[----:B------:R1:W3:Y:S03]  /*4ff0*/  SYNCS.PHASECHK.TRANS64.TRYWAIT P0, [R0+URZ+0x48], R2 ;  /* 0x00004802000075a7 */ /* 0x0002e600080011ff */
[----:B---3--:R-:W-:Y:S05]  /*5000*/  @!P0 NANOSLEEP.SYNCS 0x989680 ;  /* 0x009896800000895d */ /* 0x008fea0003900000 */
[----:B------:R-:W3:Y:S02]  /*5010*/  @!P0 SYNCS.PHASECHK.TRANS64 P0, [R0+URZ+0x48], R2 ;  /* 0x00004802000085a7 */ /* 0x000ee400080010ff */
[----:B--23--:R-:W-:Y:S05]  /*5020*/  @P0 EXIT ;  /* 0x000000000000094d */ /* 0x00cfea0003800000 */
[----:B------:R-:W-:Y:S05]  /*5030*/  BRA `(.L_x_94) ;  /* 0xfffffffc00e87947 */ /* 0x000fea000383ffff */
.L_x_85:
[----:B------:R-:W-:-:S06]  /*5040*/  UISETP.GE.AND UP0, UPT, UR13, 0x4, UPT ;  /* 0x000000040d00788c */ /* 0x000fcc000bf06270 */
[----:B------:R-:W-:-:S13]  /*5050*/  PLOP3.LUT P0, PT, PT, PT, UP0, 0x80, 0x8 ;  /* 0x000000000008781c */ /* 0x000fda0003f0f008 */
[----:B------:R-:W-:Y:S05]  /*5060*/  @!P0 EXIT ;  /* 0x000000000000894d */ /* 0x000fea0003800000 */
[----:B------:R-:W1:Y:S08]  /*5070*/  S2UR UR4, SR_CgaCtaId ;  /* 0x00000000000479c3 */ /* 0x000e700000008800 */
[----:B------:R-:W-:Y:S01]  /*5080*/  BAR.SYNC.DEFER_BLOCKING 0x6, 0xa0 ;  /* 0x0182800000007b1d */ /* 0x000fe20000010000 */
[----:B------:R-:W-:Y:S01]  /*5090*/  IMAD.SHL.U32 R6, R69, 0x40, RZ ;  /* 0x0000004045067824 */ /* 0x000fe200078e00ff */
[----:B------:R-:W-:Y:S01]  /*50a0*/  SHF.R.U32.HI R7, RZ, 0x1, R69 ;  /* 0x00000001ff077819 */ /* 0x000fe20000011645 */
[----:B------:R-:W-:Y:S01]  /*50b0*/  IMAD.SHL.U32 R3, R81, 0x800, RZ ;  /* 0x0000080051037824 */ /* 0x000fe200078e00ff */
[----:B------:R-:W-:Y:S01]  /*50c0*/  CS2R R84, SRZ ;  /* 0x0000000000547805 */ /* 0x000fe2000001ff00 */
[C---:B------:R-:W-:Y:S01]  /*50d0*/  IMAD.U32 R37, R69.reuse, 0x10000, RZ ;  /* 0x0001000045257824 */ /* 0x040fe200078e00ff */
[----:B------:R-:W-:Y:S01]  /*50e0*/  UMOV UR44, 0x400 ;  /* 0x00000400002c7882 */ /* 0x000fe20000000000 */
[C---:B------:R-:W-:Y:S01]  /*50f0*/  LOP3.LUT R2, R6.reuse, 0x180, RZ, 0xc0, !PT ;  /* 0x0000018006027812 */ /* 0x040fe200078ec0ff */
[----:B------:R-:W2:Y:S01]  /*5100*/  LDC.64 R74, c[0x0][0x888] ;  /* 0x00022200ff4a7b82 */ /* 0x000ea20000000a00 */
[----:B------:R-:W-:Y:S01]  /*5110*/  LOP3.LUT R6, R6, 0x640, RZ, 0xc0, !PT ;  /* 0x0000064006067812 */ /* 0x000fe200078ec0ff */
[----:B------:R-:W-:Y:S01]  /*5120*/  IMAD.MOV.U32 R36, RZ, RZ, RZ ;  /* 0x000000ffff247224 */ /* 0x000fe200078e00ff */
[----:B------:R-:W-:Y:S01]  /*5130*/  LOP3.LUT R7, R2, 0x20, R7, 0xf8, !PT ;  /* 0x0000002002077812 */ /* 0x000fe200078ef807 */
[----:B------:R-:W-:Y:S01]  /*5140*/  IMAD.SHL.U32 R2, R69, 0x8, RZ ;  /* 0x0000000845027824 */ /* 0x000fe200078e00ff */
[----:B------:R-:W-:Y:S01]  /*5150*/  LOP3.LUT R3, R6, 0x800, R3, 0xf8, !PT ;  /* 0x0000080006037812 */ /* 0x000fe200078ef803 */
[----:B------:R-:W-:Y:S01]  /*5160*/  IMAD.MOV.U32 R86, RZ, RZ, RZ ;  /* 0x000000ffff567224 */ /* 0x000fe200078e00ff */
[----:B------:R-:W3:Y:S01]  /*5170*/  LDCU UR53, c[0x0][0x370] ;  /* 0x00006e00ff3577ac */ /* 0x000ee20008000800 */
[----:B------:R-:W4:Y:S01]  /*5180*/  LDC.64 R76, c[0x0][0x890] ;  /* 0x00022400ff4c7b82 */ /* 0x000f220000000a00 */
[----:B------:R-:W-:Y:S01]  /*5190*/  LOP3.LUT R2, R7, 0x30, R2, 0x78, !PT ;  /* 0x0000003007027812 */ /* 0x000fe200078e7802 */
[----:B------:R-:W-:Y:S01]  /*51a0*/  IMAD.MOV.U32 R83, RZ, RZ, RZ ;  /* 0x000000ffff537224 */ /* 0x000fe200078e00ff */
[----:B------:R-:W2:Y:S02]  /*51b0*/  LDCU.64 UR62, c[0x0][0x348] ;  /* 0x00006900ff3e77ac */ /* 0x000ea40008000a00 */
[----:B------:R-:W-:Y:S01]  /*51c0*/  LOP3.LUT R79, R3, R2, RZ, 0xfc, !PT ;  /* 0x00000002034f7212 */ /* 0x000fe200078efcff */
[----:B------:R-:W-:Y:S01]  /*51d0*/  IMAD.SHL.U32 R3, R81, 0x200000, RZ ;  /* 0x0020000051037824 */ /* 0x000fe200078e00ff */
[----:B-1----:R-:W-:Y:S01]  /*51e0*/  ULEA UR44, UR4, UR44, 0x18 ;  /* 0x0000002c042c7291 */ /* 0x002fe2000f8ec0ff */
[----:B------:R-:W1:Y:S01]  /*51f0*/  LDC.64 R72, c[0x0][0x8b0] ;  /* 0x00022c00ff487b82 */ /* 0x000e620000000a00 */
[----:B------:R-:W-:Y:S01]  /*5200*/  IMAD.SHL.U32 R2, R69, 0x10, RZ ;  /* 0x0000001045027824 */ /* 0x000fe200078e00ff */
[----:B------:R-:W1:Y:S01]  /*5210*/  LDCU UR41, c[0x0][0xb0c] ;  /* 0x00016180ff2977ac */ /* 0x000e620008000800 */
[----:B------:R-:W-:-:S02]  /*5220*/  LOP3.LUT R3, R3, 0x200000, RZ, 0xc0, !PT ;  /* 0x0020000003037812 */ /* 0x000fc400078ec0ff */
[----:B------:R-:W-:Y:S01]  /*5230*/  VIADD R78, R79, UR44 ;  /* 0x0000002c4f4e7c36 */ /* 0x000fe20008000000 */
[----:B------:R-:W-:Y:S01]  /*5240*/  UIADD3 UR4, UPT, UPT, UR44, 0x1200, URZ ;  /* 0x000012002c047890 */ /* 0x000fe2000fffe0ff */
[----:B------:R-:W-:Y:S01]  /*5250*/  LOP3.LUT R37, R3, 0x400000, R37, 0xf8, !PT ;  /* 0x0040000003257812 */ /* 0x000fe200078ef825 */
[----:B------:R-:W3:Y:S01]  /*5260*/  LDS R0, [UR44+0x110] ;  /* 0x0001102cff007984 */ /* 0x000ee20008000800 */
[----:B------:R-:W1:Y:S01]  /*5270*/  LDC.64 R70, c[0x0][0x8a8] ;  /* 0x00022a00ff467b82 */ /* 0x000e620000000a00 */
[----:B------:R-:W-:Y:S01]  /*5280*/  LOP3.LUT R2, R2, 0x20, RZ, 0xc0, !PT ;  /* 0x0000002002027812 */ /* 0x000fe200078ec0ff */
[----:B------:R-:W1:Y:S01]  /*5290*/  LDCU UR61, c[0x0][0xb20] ;  /* 0x00016400ff3d77ac */ /* 0x000e620008000800 */
[----:B------:R-:W-:Y:S02]  /*52a0*/  IMAD.U32 R87, RZ, RZ, UR4 ;  /* 0x00000004ff577e24 */ /* 0x000fe4000f8e00ff */
[----:B------:R-:W-:Y:S01]  /*52b0*/  IADD3 R78, PT, PT, -R2, 0x200, R78 ;  /* 0x00000200024e7810 */ /* 0x000fe20007ffe14e */
[----:B------:R-:W1:Y:S01]  /*52c0*/  LDCU UR39, c[0x0][0xb30] ;  /* 0x00016600ff2777ac */ /* 0x000e620008000800 */
[----:B------:R-:W1:Y:S01]  /*52d0*/  LDCU.64 UR56, c[0x0][0x888] ;  /* 0x00011100ff3877ac */ /* 0x000e620008000a00 */
[----:B------:R-:W1:Y:S01]  /*52e0*/  LDCU.64 UR42, c[0x0][0xb28] ;  /* 0x00016500ff2a77ac */ /* 0x000e620008000a00 */
[----:B------:R-:W1:Y:S01]  /*52f0*/  LDCU.128 UR48, c[0x0][0xb10] ;  /* 0x00016200ff3077ac */ /* 0x000e620008000c00 */
[----:B------:R-:W1:Y:S01]  /*5300*/  LDCU UR52, c[0x0][0x374] ;  /* 0x00006e80ff3477ac */ /* 0x000e620008000800 */
[----:B------:R-:W-:Y:S01]  /*5310*/  UIADD3 UR59, UPT, UPT, UR44, 0x200, URZ ;  /* 0x000002002c3b7890 */ /* 0x000fe2000fffe0ff */
[----:B--234-:R-:W-:-:S11]  /*5320*/  IMAD.IADD R37, R0, 0x1, R37 ;  /* 0x0000000100257824 */ /* 0x01cfd600078e0225 */
.L_x_112:
[----:B------:R-:W-:Y:S02]  /*5330*/  LEA R3, R83, UR44, 0x3 ;  /* 0x0000002c53037c11 */ /* 0x000fe4000f8e18ff */
[----:B------:R-:W-:Y:S02]  /*5340*/  SHF.L.U32 R0, R85, 0x1f, RZ ;  /* 0x0000001f55007819 */ /* 0x000fe400000006ff */
[----:B-1----:R-:W-:Y:S02]  /*5350*/  LEA R4, R83, UR44, 0x4 ;  /* 0x0000002c53047c11 */ /* 0x002fe4000f8e20ff */
[----:B------:R-:W2:Y:S02]  /*5360*/  SYNCS.PHASECHK.TRANS64.TRYWAIT P0, [R3+URZ+0x60], R0 ;  /* 0x00006000030075a7 */ /* 0x000ea400080011ff */
[----:B--2---:R-:W-:Y:S05]  /*5370*/  @!P0 BRA `(.L_x_95) ;  /* 0x0000002000dc8947 */ /* 0x004fea0003800000 */
.L_x_147:
[----:B------:R-:W3:Y:S01]  /*5380*/  LDS.128 R4, [R4+0xf0] ;  /* 0x0000f00004047984 */ /* 0x000ee20000000c00 */
[----:B------:R-:W-:Y:S01]  /*5390*/  UISETP.GE.AND UP0, UPT, UR40, 0x1, UPT ;  /* 0x000000012800788c */ /* 0x000fe2000bf06270 */
[----:B------:R-:W-:Y:S01]  /*53a0*/  @!PT LDS RZ, [RZ] ;  /* 0x00000000fffff984 */ /* 0x000fe20000000800 */
[----:B------:R-:W-:Y:S01]  /*53b0*/  @!PT LDS RZ, [RZ] ;  /* 0x00000000fffff984 */ /* 0x000fe20000000800 */
[----:B------:R-:W-:Y:S01]  /*53c0*/  @!PT LDS RZ, [RZ] ;  /* 0x00000000fffff984 */ /* 0x000fe20000000800 */
[----:B------:R-:W-:Y:S01]  /*53d0*/  @!PT LDS RZ, [RZ] ;  /* 0x00000000fffff984 */ /* 0x000fe20000000800 */
[----:B------:R4:W-:Y:S06]  /*53e0*/  MEMBAR.ALL.CTA ;  /* 0x0000000000007992 */ /* 0x0009ec0000008000 */
[----:B----4-:R-:W4:Y:S01]  /*53f0*/  FENCE.VIEW.ASYNC.S ;  /* 0x00000000000073c6 */ /* 0x010f220000000000 */
[----:B---3--:R-:W-:Y:S11]  /*5400*/  LOP3.LUT P0, RZ, R6, 0x1, RZ, 0xc0, !PT ;  /* 0x0000000106ff7812 */ /* 0x008ff6000780c0ff */
[----:B------:R-:W-:Y:S02]  /*5410*/  @!UPT UIADD3 URZ, UPT, UPT, URZ, URZ, URZ ;  /* 0x000000fffffff290 */ /* 0x000fe4000fffe0ff */
[----:B----4-:R-:W-:Y:S01]  /*5420*/  VOTEU.ANY UP1, P0 ;  /* 0x0000000000ff7886 */ /* 0x010fe20000020100 */
[----:B------:R-:W-:Y:S01]  /*5430*/  PLOP3.LUT P0, PT, PT, PT, UP1, 0x80, 0x8 ;  /* 0x000000000008781c */ /* 0x000fe20003f0f018 */
[----:B------:R-:W-:Y:S11]  /*5440*/  UP2UR UR47, UPR, URZ, 0x2 ;  /* 0x00000002ff2f7883 */ /* 0x000ff60008000000 */
[----:B------:R-:W-:Y:S01]  /*5450*/  @!UPT UIADD3 URZ, UPT, UPT, URZ, URZ, URZ ;  /* 0x000000fffffff290 */ /* 0x000fe2000fffe0ff */
        /* <DEDUP_REMOVED lines=13> */
[----:B-1----:R-:W-:Y:S02]  /*5530*/  UIMAD.WIDE.U32 UR4, UR52, UR51, URZ ;  /* 0x00000033340472a5 */ /* 0x002fe4000f8e00ff */
[----:B------:R-:W-:Y:S02]  /*5540*/  UIMAD.WIDE.U32 UR6, UR53, UR48, URZ ;  /* 0x00000030350672a5 */ /* 0x000fe4000f8e00ff */
[----:B------:R-:W-:Y:S02]  /*5550*/  UISETP.NE.AND UP0, UPT, UR50, 0x1, UPT ;  /* 0x000000013200788c */ /* 0x000fe4000bf05270 */
[----:B------:R-:W-:Y:S02]  /*5560*/  UIMAD.WIDE.U32 UR8, UR37, UR51, URZ ;  /* 0x00000033250872a5 */ /* 0x000fe4000f8e00ff */
[----:B------:R-:W-:Y:S02]  /*5570*/  UIMAD.WIDE.U32 UR10, UR38, UR48, URZ ;  /* 0x00000030260a72a5 */ /* 0x000fe4000f8e00ff */
[----:B------:R-:W-:Y:S02]  /*5580*/  UISETP.NE.AND UP1, UPT, UR41, 0x1, UPT ;  /* 0x000000012900788c */ /* 0x000fe4000bf25270 */
[----:B------:R-:W-:Y:S01]  /*5590*/  UISETP.NE.AND UP2, UPT, UR40, 0x1, UPT ;  /* 0x000000012800788c */ /* 0x000fe2000bf45270 */
[----:B------:R-:W-:Y:S02]  /*55a0*/  UMOV UR4, UR5 ;  /* 0x0000000500047c82 */ /* 0x000fe40008000000 */
[----:B------:R-:W-:Y:S03]  /*55b0*/  USHF.R.U32.HI UR5, URZ, UR61, UR4 ;  /* 0x0000003dff057299 */ /* 0x000fe60008011604 */
[----:B------:R-:W-:Y:S02]  /*55c0*/  UMOV UR4, UR7 ;  /* 0x0000000700047c82 */ /* 0x000fe40008000000 */
[----:B------:R-:W-:Y:S02]  /*55d0*/  USHF.R.U32.HI UR7, URZ, UR49, UR4 ;  /* 0x00000031ff077299 */ /* 0x000fe40008011604 */
[----:B------:R-:W-:Y:S02]  /*55e0*/  USEL UR4, UR52, UR5, !UP0 ;  /* 0x0000000534047287 */ /* 0x000fe4000c000000 */
[----:B------:R-:W-:Y:S01]  /*55f0*/  USEL UR7, UR53, UR7, !UP1 ;  /* 0x0000000735077287 */ /* 0x000fe2000c800000 */
[----:B------:R-:W-:Y:S01]  /*5600*/  UMOV UR5, UR9 ;  /* 0x0000000900057c82 */ /* 0x000fe20008000000 */
[----:B------:R-:W-:Y:S02]  /*5610*/  UIMAD.WIDE.U32 UR8, UR4, UR42, URZ ;  /* 0x0000002a040872a5 */ /* 0x000fe4000f8e00ff */
[----:B------:R-:W-:Y:S03]  /*5620*/  USHF.R.U32.HI UR6, URZ, UR61, UR5 ;  /* 0x0000003dff067299 */ /* 0x000fe60008011605 */
[----:B------:R-:W-:Y:S01]  /*5630*/  UMOV UR5, UR11 ;  /* 0x0000000b00057c82 */ /* 0x000fe20008000000 */
[----:B------:R-:W-:Y:S02]  /*5640*/  UIMAD.WIDE.U32 UR10, UR7, UR42, URZ ;  /* 0x0000002a070a72a5 */ /* 0x000fe4000f8e00ff */
[----:B------:R-:W-:Y:S02]  /*5650*/  USHF.R.U32.HI UR12, URZ, UR49, UR5 ;  /* 0x00000031ff0c7299 */ /* 0x000fe40008011605 */
[----:B------:R-:W-:Y:S01]  /*5660*/  USEL UR6, UR37, UR6, !UP0 ;  /* 0x0000000625067287 */ /* 0x000fe2000c000000 */
[----:B------:R-:W-:Y:S02]  /*5670*/  UMOV UR5, UR9 ;  /* 0x0000000900057c82 */ /* 0x000fe40008000000 */
[----:B------:R-:W-:Y:S01]  /*5680*/  UMOV UR10, UR11 ;  /* 0x0000000b000a7c82 */ /* 0x000fe20008000000 */
[----:B------:R-:W-:Y:S02]  /*5690*/  @UP2 USHF.R.U32.HI UR4, URZ, UR43, UR5 ;  /* 0x0000002bff042299 */ /* 0x000fe40008011605 */
[----:B------:R-:W-:Y:S02]  /*56a0*/  @UP2 USHF.R.U32.HI UR7, URZ, UR43, UR10 ;  /* 0x0000002bff072299 */ /* 0x000fe4000801160a */
[----:B------:R-:W-:Y:S02]  /*56b0*/  UIMAD UR4, UR40, UR4, URZ ;  /* 0x00000004280472a4 */ /* 0x000fe4000f8e02ff */
[----:B------:R-:W-:Y:S02]  /*56c0*/  UIMAD.WIDE.U32 UR10, UR6, UR42, URZ ;  /* 0x0000002a060a72a5 */ /* 0x000fe4000f8e00ff */
[----:B------:R-:W-:Y:S02]  /*56d0*/  USEL UR5, UR38, UR12, !UP1 ;  /* 0x0000000c26057287 */ /* 0x000fe4000c800000 */
[----:B------:R-:W-:Y:S02]  /*56e0*/  UIMAD UR8, UR40, UR7, URZ ;  /* 0x00000007280872a4 */ /* 0x000fe4000f8e02ff */
[----:B------:R-:W-:Y:S03]  /*56f0*/  UISETP.GE.AND UP0, UPT, UR6, UR4, UPT ;  /* 0x000000040600728c */ /* 0x000fe6000bf06270 */
[----:B------:R-:W-:Y:S01]  /*5700*/  UMOV UR4, UR11 ;  /* 0x0000000b00047c82 */ /* 0x000fe20008000000 */
[----:B------:R-:W-:Y:S02]  /*5710*/  UISETP.GE.OR UP0, UPT, UR5, UR8, UP0 ;  /* 0x000000080500728c */ /* 0x000fe40008706670 */
[----:B------:R-:W-:Y:S02]  /*5720*/  USHF.R.U32.HI UR4, URZ, UR43, UR4 ;  /* 0x0000002bff047299 */ /* 0x000fe40008011604 */
[----:B------:R-:W-:Y:S02]  /*5730*/  UIMAD.WIDE.U32 UR8, UR5, UR42, URZ ;  /* 0x0000002a050872a5 */ /* 0x000fe4000f8e00ff */
[----:B------:R-:W-:Y:S02]  /*5740*/  USEL UR11, UR6, UR4, !UP2 ;  /* 0x00000004060b7287 */ /* 0x000fe4000d000000 */
[----:B------:R-:W-:Y:S02]  /*5750*/  UIADD3 UR8, UPT, UPT, -UR5, URZ, URZ ;  /* 0x000000ff05087290 */ /* 0x000fe4000fffe1ff */
[----:B------:R-:W-:Y:S01]  /*5760*/  UIADD3 UR10, UPT, UPT, -UR11, URZ, URZ ;  /* 0x000000ff0b0a7290 */ /* 0x000fe2000fffe1ff */
[----:B------:R-:W-:Y:S01]  /*5770*/  @!UP0 UMOV UR4, UR9 ;  /* 0x0000000900048c82 */ /* 0x000fe20008000000 */
[----:B------:R-:W-:Y:S02]  /*5780*/  UIADD3 UR9, UPT, UPT, -UR6, URZ, URZ ;  /* 0x000000ff06097290 */ /* 0x000fe4000fffe1ff */
[----:B------:R-:W-:Y:S02]  /*5790*/  @!UP0 USHF.R.U32.HI UR4, URZ, UR43, UR4 ;  /* 0x0000002bff048299 */ /* 0x000fe40008011604 */
[----:B------:R-:W-:Y:S02]  /*57a0*/  UIMAD UR10, UR40, UR10, UR6 ;  /* 0x0000000a280a72a4 */ /* 0x000fe4000f8e0206 */
[----:B------:R-:W-:Y:S04]  /*57b0*/  @!UP0 USEL UR4, UR5, UR4, !UP2 ;  /* 0x0000000405048287 */ /* 0x000fe8000d000000 */
[----:B------:R-:W-:Y:S02]  /*57c0*/  @!UP0 UIMAD UR10, UR7, UR10, UR4 ;  /* 0x0000000a070a82a4 */ /* 0x000fe4000f8e0204 */
[----:B------:R-:W-:Y:S02]  /*57d0*/  @!UP0 UIADD3 UR11, UPT, UPT, UR11, -UR4, URZ ;  /* 0x800000040b0b8290 */ /* 0x000fe4000fffe0ff */
[----:B------:R-:W-:Y:S02]  /*57e0*/  UIMAD UR7, UR41, UR8, UR38 ;  /* 0x00000008290772a4 */ /* 0x000fe4000f8e0226 */
[----:B------:R-:W-:Y:S02]  /*57f0*/  @!UP0 UIMAD UR6, UR11, UR40, UR5 ;  /* 0x000000280b0682a4 */ /* 0x000fe4000f8e0205 */
[----:B------:R-:W-:Y:S01]  /*5800*/  UIMAD UR4, UR50, UR9, UR37 ;  /* 0x00000009320472a4 */ /* 0x000fe2000f8e0225 */
[----:B------:R-:W-:Y:S02]  /*5810*/  @!UP0 UMOV UR5, UR10 ;  /* 0x0000000a00058c82 */ /* 0x000fe40008000000 */
[----:B------:R-:W-:Y:S02]  /*5820*/  UIMAD UR38, UR5, UR41, UR7 ;  /* 0x00000029052672a4 */ /* 0x000fe4000f8e0207 */
[----:B------:R-:W-:Y:S11]  /*5830*/  UIMAD UR37, UR6, UR50, UR4 ;  /* 0x00000032062572a4 */ /* 0x000ff6000f8e0204 */
[----:B------:R-:W-:Y:S01]  /*5840*/  @!UPT UIADD3 URZ, UPT, UPT, URZ, URZ, URZ ;  /* 0x000000fffffff290 */ /* 0x000fe2000fffe0ff */
.L_x_96:
[----:B-1----:R-:W-:Y:S01]  /*5850*/  UISETP.NE.AND UP0, UPT, UR39, 0x1, UPT ;  /* 0x000000012700788c */ /* 0x002fe2000bf05270 */
[----:B------:R-:W-:Y:S10]  /*5860*/  IADD3 R83, PT, PT, R83, 0x1, RZ ;  /* 0x0000000153537810 */ /* 0x000ff40007ffe0ff */
[----:B------:R-:W1:Y:S01]  /*5870*/  @!UP0 LDCU.128 UR12, c[0x0][0xb10] ;  /* 0x00016200ff0c87ac */ /* 0x000e620008000c00 */
[----:B------:R-:W3:Y:S01]  /*5880*/  @!UP0 LDCU UR5, c[0x0][0xb0c] ;  /* 0x00016180ff0587ac */ /* 0x000ee20008000800 */
[----:B------:R-:W4:Y:S01]  /*5890*/  @!UP0 LDCU UR10, c[0x0][0xb20] ;  /* 0x00016400ff0a87ac */ /* 0x000f220008000800 */
[----:B-1----:R-:W-:Y:S02]  /*58a0*/  UIMAD.WIDE.U32 UR8, UR38, UR12, URZ ;  /* 0x0000000c260872a5 */ /* 0x002fe4000f8e00ff */
[----:B------:R-:W-:Y:S02]  /*58b0*/  UIMAD.WIDE.U32 UR6, UR37, UR15, URZ ;  /* 0x0000000f250672a5 */ /* 0x000fe4000f8e00ff */
[----:B------:R-:W-:Y:S03]  /*58c0*/  @!UP0 UISETP.NE.AND UP1, UPT, UR14, 0x1, UPT ;  /* 0x000000010e00888c */ /* 0x000fe6000bf25270 */
[----:B------:R-:W-:Y:S01]  /*58d0*/  @!UP0 UMOV UR4, UR9 ;  /* 0x0000000900048c82 */ /* 0x000fe20008000000 */
[----:B---3--:R-:W-:Y:S02]  /*58e0*/  @!UP0 UISETP.NE.AND UP2, UPT, UR5, 0x1, UPT ;  /* 0x000000010500888c */ /* 0x008fe4000bf45270 */
[----:B------:R-:W-:Y:S01]  /*58f0*/  @!UP0 USHF.R.U32.HI UR4, URZ, UR13, UR4 ;  /* 0x0000000dff048299 */ /* 0x000fe20008011604 */
[----:B------:R-:W-:Y:S02]  /*5900*/  @!UP0 UMOV UR6, UR7 ;  /* 0x0000000700068c82 */ /* 0x000fe40008000000 */
[----:B----4-:R-:W-:Y:S02]  /*5910*/  @!UP0 USHF.R.U32.HI UR6, URZ, UR10, UR6 ;  /* 0x0000000aff068299 */ /* 0x010fe40008011606 */
[----:B------:R-:W-:Y:S02]  /*5920*/  @!UP0 USEL UR7, UR38, UR4, !UP2 ;  /* 0x0000000426078287 */ /* 0x000fe4000d000000 */
[----:B------:R-:W-:Y:S04]  /*5930*/  @!UP0 USEL UR6, UR37, UR6, !UP1 ;  /* 0x0000000625068287 */ /* 0x000fe8000c800000 */
[----:B------:R-:W-:Y:S02]  /*5940*/  @!UP0 UIADD3 UR4, UPT, UPT, -UR7, UR6, URZ ;  /* 0x0000000607048290 */ /* 0x000fe4000fffe1ff */
[----:B------:R-:W-:Y:S02]  /*5950*/  @!UP0 UIADD3 UR6, UPT, UPT, UR7, -UR6, URZ ;  /* 0x8000000607068290 */ /* 0x000fe4000fffe0ff */
[----:B------:R-:W-:Y:S02]  /*5960*/  @!UP0 UIMAD UR38, UR4, UR5, UR38 ;  /* 0x00000005042682a4 */ /* 0x000fe4000f8e0226 */
[----:B------:R-:W-:Y:S02]  /*5970*/  @!UP0 UIMAD UR37, UR6, UR14, UR37 ;  /* 0x0000000e062582a4 */ /* 0x000fe4000f8e0225 */
[----:B------:R-:W-:Y:S09]  /*5980*/  ULOP3.LUT UP0, URZ, UR59, 0x1b0, URZ, 0xc0, !UPT ;  /* 0x000001b03bff7892 */ /* 0x000ff2000f80c0ff */
[----:B------:R-:W-:Y:S05]  /*5990*/  BRA.U !UP0, `(.L_x_97) ;  /* 0x0000000108407547 */ /* 0x000fea000b800000 */
[----:B------:R-:W1:Y:S01]  /*59a0*/  LDCU.64 UR8, c[0x4][0x80] ;  /* 0x01001000ff0877ac */ /* 0x000e620008000a00 */
[----:B------:R-:W-:Y:S01]  /*59b0*/  MOV R3, 0x0 ;  /* 0x0000000000037802 */ /* 0x000fe20000000f00 */
[----:B------:R-:W-:Y:S02]  /*59c0*/  HFMA2 R12, -RZ, RZ, 0, 5.9604644775390625e-08 ;  /* 0x00000001ff0c7431 */ /* 0x000fe400000001ff */
[----:B------:R-:W-:Y:S02]  /*59d0*/  IMAD.MOV.U32 R8, RZ, RZ, 0x70 ;  /* 0x00000070ff087424 */ /* 0x000fe400078e00ff */
[----:B------:R-:W-:Y:S01]  /*59e0*/  IMAD.MOV.U32 R13, RZ, RZ, RZ ;  /* 0x000000ffff0d7224 */ /* 0x000fe200078e00ff */
[----:B------:R-:W3:Y:S01]  /*59f0*/  LDCU.64 UR6, c[0x4][0x88] ;  /* 0x01001100ff0677ac */ /* 0x000ee20008000a00 */
[----:B------:R-:W4:Y:S01]  /*5a00*/  LDC.64 R2, c[0x4][R3] ;  /* 0x0100000003027b82 */ /* 0x000f220000000a00 */
[----:B------:R-:W2:Y:S01]  /*5a10*/  LDCU.64 UR4, c[0x4][0x8] ;  /* 0x01000100ff0477ac */ /* 0x000ea20008000a00 */
[----:B-1----:R-:W-:Y:S01]  /*5a20*/  MOV R5, UR9 ;  /* 0x0000000900057c02 */ /* 0x002fe20008000f00 */
[----:B------:R-:W-:Y:S01]  /*5a30*/  IMAD.U32 R4, RZ, RZ, UR8 ;  /* 0x00000008ff047e24 */ /* 0x000fe2000f8e00ff */
[----:B---3--:R-:W-:Y:S01]  /*5a40*/  MOV R7, UR7 ;  /* 0x0000000700077c02 */ /* 0x008fe20008000f00 */
[----:B------:R-:W-:Y:S01]  /*5a50*/  IMAD.U32 R6, RZ, RZ, UR6 ;  /* 0x00000006ff067e24 */ /* 0x000fe2000f8e00ff */
[----:B--2---:R-:W-:Y:S01]  /*5a60*/  MOV R11, UR5 ;  /* 0x00000005000b7c02 */ /* 0x004fe20008000f00 */
[----:B------:R-:W-:Y:S02]  /*5a70*/  IMAD.U32 R10, RZ, RZ, UR4 ;  /* 0x00000004ff0a7e24 */ /* 0x000fe4000f8e00ff */
[----:B------:R-:W-:Y:S07]  /*5a80*/  LEPC R20, `(.L_x_97) ;  /* 0x000000001014794e */ /* 0x000fee0000000000 */
[----:B----45:R-:W-:Y:S05]  /*5a90*/  CALL.ABS.NOINC R2 ;  /* 0x0000000002007343 */ /* 0x030fea0003c00000 */
.L_x_97:
[----:B------:R-:W-:Y:S01]  /*5aa0*/  LOP3.LUT P0, RZ, R87, 0x1b0, RZ, 0xc0, !PT ;  /* 0x000001b057ff7812 */ /* 0x000fe2000780c0ff */
[----:B------:R-:W-:Y:S11]  /*5ab0*/  BSSY.RECONVERGENT B6, `(.L_x_98) ;  /* 0x0000013000067945 */ /* 0x000ff60003800200 */
[----:B------:R-:W-:Y:S01]  /*5ac0*/  @!UPT UIADD3 URZ, UPT, UPT, URZ, URZ, URZ ;  /* 0x000000fffffff290 */ /* 0x000fe2000fffe0ff */
[----:B------:R-:W-:Y:S05]  /*5ad0*/  @!P0 BRA `(.L_x_99) ;  /* 0x0000000000408947 */ /* 0x000fea0003800000 */
        /* <DEDUP_REMOVED lines=16> */
.L_x_99:
[----:B------:R-:W-:Y:S05]  /*5be0*/  BSYNC.RECONVERGENT B6 ;  /* 0x0000000000067941 */ /* 0x000fea0003800200 */
.L_x_98:
[----:B------:R-:W-:Y:S01]  /*5bf0*/  ISETP.NE.U32.AND P3, PT, R76, RZ, PT ;  /* 0x000000ff4c00720c */ /* 0x000fe20003f65070 */
[----:B------:R-:W-:Y:S01]  /*5c00*/  UISETP.NE.AND UP1, UPT, UR60, URZ, UPT ;  /* 0x000000ff3c00728c */ /* 0x000fe2000bf25270 */
[----:B------:R-:W-:Y:S02]  /*5c10*/  ISETP.NE.U32.AND P4, PT, R72, RZ, PT ;  /* 0x000000ff4800720c */ /* 0x000fe40003f85070 */
[----:B------:R-:W-:Y:S02]  /*5c20*/  ISETP.NE.AND.EX P3, PT, R77, RZ, PT, P3 ;  /* 0x000000ff4d00720c */ /* 0x000fe40003f65330 */
[----:B------:R-:W-:Y:S02]  /*5c30*/  PLOP3.LUT P1, PT, PT, PT, PT, 0x8, 0x80 ;  /* 0x000000000080781c */ /* 0x000fe40003f2e170 */
[----:B------:R-:W-:Y:S02]  /*5c40*/  PLOP3.LUT P0, PT, PT, PT, UP1, 0x80, 0x8 ;  /* 0x000000000008781c */ /* 0x000fe40003f0f018 */
[----:B------:R-:W-:Y:S02]  /*5c50*/  ISETP.NE.AND.EX P4, PT, R73, RZ, PT, P4 ;  /* 0x000000ff4900720c */ /* 0x000fe40003f85340 */
[----:B------:R-:W1:Y:S09]  /*5c60*/  @UP1 LDCU.64 UR4, c[0x0][0x888] ;  /* 0x00011100ff0417ac */ /* 0x000e720008000a00 */
[----:B------:R-:W-:Y:S01]  /*5c70*/  @P0 PLOP3.LUT P1, PT, P3, PT, PT, 0x80, 0x8 ;  /* 0x000000000008081c */ /* 0x000fe20001f2f070 */
[----:B-1----:R-:W-:Y:S04]  /*5c80*/  @UP1 UISETP.NE.U32.AND UP0, UPT, UR4, URZ, UPT ;  /* 0x000000ff0400128c */ /* 0x002fe8000bf05070 */
[----:B------:R-:W-:Y:S04]  /*5c90*/  @UP1 UISETP.NE.AND.EX UP0, UPT, UR5, URZ, UPT, UP0 ;  /* 0x000000ff0500128c */ /* 0x000fe8000bf05300 */
[----:B------:R-:W-:Y:S01]  /*5ca0*/  @UP1 USEL UR4, URZ, 0xffffffff, UP0 ;  /* 0xffffffffff041887 */ /* 0x000fe20008000000 */
[----:B------:R-:W-:Y:S11]  /*5cb0*/  @!P3 BRA `(.L_x_100) ;  /* 0x000000000030b947 */ /* 0x000ff60003800000 */
[----:B------:R-:W-:Y:S01]  /*5cc0*/  ISETP.NE.U32.AND P2, PT, R74, RZ, PT ;  /* 0x000000ff4a00720c */ /* 0x000fe20003f45070 */
[----:B------:R-:W1:Y:S01]  /*5cd0*/  LDCU.64 UR6, c[0x0][0x358] ;  /* 0x00006b00ff0677ac */ /* 0x000e620008000a00 */
[----:B------:R-:W-:Y:S02]  /*5ce0*/  IMAD.MOV.U32 R80, RZ, RZ, 0x1 ;  /* 0x00000001ff507424 */ /* 0x000fe400078e00ff */
[----:B------:R-:W-:Y:S11]  /*5cf0*/  ISETP.NE.AND.EX P2, PT, R75, RZ, PT, P2 ;  /* 0x000000ff4b00720c */ /* 0x000ff60003f45320 */
[----:B------:R-:W-:Y:S02]  /*5d00*/  @!UPT UIADD3 URZ, UPT, UPT, URZ, URZ, URZ ;  /* 0x000000fffffff290 */ /* 0x000fe4000fffe0ff */
[----:B------:R-:W3:Y:S01]  /*5d10*/  @P2 LDC.64 R2, c[0x0][0x888] ;  /* 0x00022200ff022b82 */ /* 0x000ee20000000a00 */
[----:B--2---:R-:W-:Y:S04]  /*5d20*/  @P2 IMAD R0, R76, UR36, RZ ;  /* 0x000000244c002c24 */ /* 0x004fe8000f8e02ff */
[----:B---3--:R-:W-:Y:S04]  /*5d30*/  @P2 IMAD.WIDE R2, R0, 0x4, R2 ;  /* 0x0000000400022825 */ /* 0x008fe800078e0202 */
[----:B------:R-:W-:Y:S01]  /*5d40*/  HFMA2 R0, -RZ, RZ, 0, 5.9604644775390625e-08 ;  /* 0x00000001ff007431 */ /* 0x000fe200000001ff */
[----:B-1---5:R1:W5:Y:S04]  /*5d50*/  @P2 LDG.E R39, desc[UR6][R2.64] ;  /* 0x0000000602272981 */ /* 0x022368000c1e1900 */
[----:B------:R-:W-:Y:S01]  /*5d60*/  @!P2 PRMT R80, R0, 0x7610, R80 ;  /* 0x000076100050a816 */ /* 0x000fe20000000050 */
[----:B-1----:R-:W3:Y:S06]  /*5d70*/  @!P2 LDC R39, c[0x0][0x880] ;  /* 0x00022000ff27ab82 */ /* 0x002eec0000000800 */
.L_x_100:
[----:B------:R-:W-:Y:S05]  /*5d80*/  @!P4 BRA `(.L_x_101) ;  /* 0x000000000024c947 */ /* 0x000fea0003800000 */
[----:B------:R-:W-:Y:S01]  /*5d90*/  ISETP.NE.U32.AND P2, PT, R70, RZ, PT ;  /* 0x000000ff4600720c */ /* 0x000fe20003f45070 */
[----:B------:R-:W1:Y:S03]  /*5da0*/  LDCU.64 UR6, c[0x0][0x358] ;  /* 0x00006b00ff0677ac */ /* 0x000e660008000a00 */
[----:B------:R-:W-:Y:S11]  /*5db0*/  ISETP.NE.AND.EX P2, PT, R71, RZ, PT, P2 ;  /* 0x000000ff4700720c */ /* 0x000ff60003f45320 */
[----:B------:R-:W-:Y:S02]  /*5dc0*/  @!UPT UIADD3 URZ, UPT, UPT, URZ, URZ, URZ ;  /* 0x000000fffffff290 */ /* 0x000fe4000fffe0ff */
[----:B------:R-:W4:Y:S01]  /*5dd0*/  @P2 LDC.64 R2, c[0x0][0x8a8] ;  /* 0x00022a00ff022b82 */ /* 0x000f220000000a00 */
[----:B--2---:R-:W-:Y:S04]  /*5de0*/  @P2 IMAD R0, R72, UR36, RZ ;  /* 0x0000002448002c24 */ /* 0x004fe8000f8e02ff */
[----:B----4-:R-:W-:Y:S05]  /*5df0*/  @P2 IMAD.WIDE R2, R0, 0x4, R2 ;  /* 0x0000000400022825 */ /* 0x010fea00078e0202 */
[----:B-1---5:R1:W5:Y:S02]  /*5e00*/  @P2 LDG.E R38, desc[UR6][R2.64] ;  /* 0x0000000602262981 */ /* 0x022364000c1e1900 */
[----:B-1----:R-:W4:Y:S02]  /*5e10*/  @!P2 LDC R38, c[0x0][0x8a0] ;  /* 0x00022800ff26ab82 */ /* 0x002f240000000800 */
.L_x_101:
[----:B---3-5:R-:W-:Y:S01]  /*5e20*/  @P0 FSETP.NEU.AND P4, PT, R39, RZ, PT ;  /* 0x000000ff2700020b */ /* 0x028fe20003f8d000 */
[----:B--2---:R-:W-:Y:S01]  /*5e30*/  IMAD.U32 R0, RZ, RZ, UR4 ;  /* 0x00000004ff007e24 */ /* 0x004fe2000f8e00ff */
[----:B------:R-:W-:Y:S01]  /*5e40*/  @P0 LOP3.LUT P2, RZ, R80, 0xff, RZ, 0xc0, !PT ;  /* 0x000000ff50ff0812 */ /* 0x000fe2000784c0ff */
[----:B------:R-:W-:Y:S01]  /*5e50*/  BSSY B1, `(.L_x_102) ;  /* 0x0000035000017945 */ /* 0x000fe20003800000 */
[----:B------:R-:W-:Y:S02]  /*5e60*/  @P0 SEL R2, RZ, 0xffffffff, P4 ;  /* 0xffffffffff020807 */ /* 0x000fe40002000000 */
[----:B------:R-:W-:Y:S02]  /*5e70*/  CS2R R18, SRZ ;  /* 0x0000000000127805 */ /* 0x000fe4000001ff00 */
[----:B------:R-:W-:Y:S02]  /*5e80*/  LEA R82, R36, UR44, 0x3 ;  /* 0x0000002c24527c11 */ /* 0x000fe4000f8e18ff */
[----:B------:R-:W-:Y:S02]  /*5e90*/  CS2R R16, SRZ ;  /* 0x0000000000107805 */ /* 0x000fe4000001ff00 */
[----:B------:R-:W-:Y:S02]  /*5ea0*/  @P1 SEL R2, R0, R2, !P2 ;  /* 0x0000000200021207 */ /* 0x000fe40005000000 */
[----:B------:R-:W-:Y:S02]  /*5eb0*/  CS2R R26, SRZ ;  /* 0x00000000001a7805 */ /* 0x000fe4000001ff00 */
[----:B------:R-:W-:Y:S02]  /*5ec0*/  SHF.L.U32 R4, R86, 0x1f, RZ ;  /* 0x0000001f56047819 */ /* 0x000fe400000006ff */
[----:B------:R-:W-:Y:S02]  /*5ed0*/  CS2R R24, SRZ ;  /* 0x0000000000187805 */ /* 0x000fe4000001ff00 */
[----:B------:R-:W-:Y:S02]  /*5ee0*/  @P0 LOP3.LUT R2, R2, 0x1, RZ, 0xc0, !PT ;  /* 0x0000000102020812 */ /* 0x000fe400078ec0ff */
[----:B------:R-:W-:Y:S02]  /*5ef0*/  PLOP3.LUT P5, PT, PT, PT, PT, 0x8, 0x80 ;  /* 0x000000000080781c */ /* 0x000fe40003fae170 */
[----:B------:R-:W-:Y:S01]  /*5f00*/  ISETP.NE.U32.OR P1, PT, R2, 0x1, !P0 ;  /* 0x000000010200780c */ /* 0x000fe20004725470 */
[----:B------:R-:W-:Y:S11]  /*5f10*/  IMAD R2, R36, 0x20, R37 ;  /* 0x0000002024027824 */ /* 0x000ff600078e0225 */
[----:B------:R-:W-:Y:S01]  /*5f20*/  @!UPT UIADD3 URZ, UPT, UPT, URZ, URZ, URZ ;  /* 0x000000fffffff290 */ /* 0x000fe2000fffe0ff */
[----:B------:R-:W-:Y:S04]  /*5f30*/  @P1 SHF.L.U32 R0, R84, 0x1f, RZ ;  /* 0x0000001f54001819 */ /* 0x000fe800000006ff */
[----:B------:R-:W1:Y:S01]  /*5f40*/  @P1 SYNCS.PHASECHK.TRANS64.TRYWAIT P0, [UR44+0x40], R0 ;  /* 0x00004000ff0015a7 */ /* 0x000e62000800112c */
[----:B------:R2:W3:Y:S01]  /*5f50*/  SYNCS.PHASECHK.TRANS64.TRYWAIT P4, [R82+URZ+0x80], R4 ;  /* 0x00008004520075a7 */ /* 0x0004e200080811ff */
[----:B-1----:R-:W-:Y:S01]  /*5f60*/  @P1 PLOP3.LUT P5, PT, P0, PT, PT, 0x8, 0x80 ;  /* 0x000000000080181c */ /* 0x002fe200007ae170 */
[----:B------:R-:W-:Y:S01]  /*5f70*/  @!UPT UIADD3 URZ, UPT, UPT, URZ, URZ, URZ ;  /* 0x000000fffffff290 */ /* 0x000fe2000fffe0ff */
[----:B--23--:R-:W-:Y:S11]  /*5f80*/  @!P1 BRA `(.L_x_103) ;  /* 0x0000000000849947 */ /* 0x00cff60003800000 */
[----:B------:R-:W-:Y:S01]  /*5f90*/  ISETP.NE.U32.AND P0, PT, RZ, UR56, PT ;  /* 0x00000038ff007c0c */ /* 0x000fe2000bf05070 */
[----:B------:R-:W-:Y:S01]  /*5fa0*/  BSSY B0, `(.L_x_104) ;  /* 0x0000012000007945 */ /* 0x000fe20003800000 */
[----:B------:R-:W-:Y:S02]  /*5fb0*/  FSETP.NEU.AND P2, PT, R39, RZ, PT ;  /* 0x000000ff2700720b */ /* 0x000fe40003f4d000 */
[----:B------:R-:W-:Y:S02]  /*5fc0*/  CS2R R26, SRZ ;  /* 0x00000000001a7805 */ /* 0x000fe4000001ff00 */
[----:B------:R-:W-:Y:S02]  /*5fd0*/  ISETP.NE.AND.EX P0, PT, RZ, UR57, PT, P0 ;  /* 0x00000039ff007c0c */ /* 0x000fe4000bf05300 */
[----:B------:R-:W-:Y:S02]  /*5fe0*/  CS2R R24, SRZ ;  /* 0x0000000000187805 */ /* 0x000fe4000001ff00 */
[----:B------:R-:W-:Y:S02]  /*5ff0*/  LOP3.LUT P1, RZ, R80, 0xff, RZ, 0xc0, !PT ;  /* 0x000000ff50ff7812 */ /* 0x000fe4000782c0ff */
[----:B------:R-:W-:Y:S02]  /*6000*/  CS2R R18, SRZ ;  /* 0x0000000000127805 */ /* 0x000fe4000001ff00 */
[----:B------:R-:W-:Y:S02]  /*6010*/  SEL R0, RZ, 0xffffffff, P2 ;  /* 0xffffffffff007807 */ /* 0x000fe40001000000 */
[----:B------:R-:W-:Y:S02]  /*6020*/  CS2R R16, SRZ ;  /* 0x0000000000107805 */ /* 0x000fe4000001ff00 */
[----:B------:R-:W-:Y:S04]  /*6030*/  SEL R3, RZ, 0xffffffff, P0 ;  /* 0xffffffffff037807 */ /* 0x000fe80000000000 */
[----:B------:R-:W-:Y:S04]  /*6040*/  @P3 SEL R0, R3, R0, !P1 ;  /* 0x0000000003003207 */ /* 0x000fe80004800000 */
[----:B------:R-:W-:Y:S04]  /*6050*/  LOP3.LUT R0, R0, 0x1, RZ, 0xc0, !PT ;  /* 0x0000000100007812 */ /* 0x000fe800078ec0ff */
[----:B------:R-:W-:Y:S01]  /*6060*/  ISETP.NE.U32.AND P0, PT, R0, 0x1, PT ;  /* 0x000000010000780c */ /* 0x000fe20003f05070 */
[----:B------:R-:W-:Y:S01]  /*6070*/  @!UPT UIADD3 URZ, UPT, UPT, URZ, URZ, URZ ;  /* 0x000000fffffff290 */ /* 0x000fe2000fffe0ff */
[----:B------:R-:W-:Y:S11]  /*6080*/  @!P5 BRA `(.L_x_105) ;  /* 0x00000000000cd947 */ /* 0x000ff60003800000 */
[----:B------:R-:W-:Y:S04]  /*6090*/  SHF.L.U32 R3, R84, 0x1f, RZ ;  /* 0x0000001f54037819 */ /* 0x000fe800000006ff */
[----:B------:R-:W1:Y:S02]  /*60a0*/  SYNCS.PHASECHK.TRANS64.TRYWAIT P1, [UR44+0x40], R3 ;  /* 0x00004003ff0075a7 */ /* 0x000e64000802112c */
[----:B-1----:R-:W-:Y:S05]  /*60b0*/  @!P1 BRA `(.L_x_106) ;  /* 0x0000001400a09947 */ /* 0x002fea0003800000 */
.L_x_105:
[----:B------:R-:W-:Y:S05]  /*60c0*/  BSYNC B0 ;  /* 0x0000000000007941 */ /* 0x000fea0003800000 */
.L_x_104:
[----:B------:R-:W2:Y:S01]  /*60d0*/  S2UR UR5, SR_CgaCtaId ;  /* 0x00000000000579c3 */ /* 0x000ea20000008800 */
[----:B------:R3:W1:Y:S01]  /*60e0*/  @P0 LDS.128 R24, [R79+UR44+0x200] ;  /* 0x0002002c4f180984 */ /* 0x0006620008000c00 */
[----:B------:R-:W-:Y:S01]  /*60f0*/  UIADD3 UR4, UPT, UPT, UR44, 0x48, URZ ;  /* 0x000000482c047890 */ /* 0x000fe2000fffe0ff */
[----:B------:R-:W-:Y:S02]  /*6100*/  LOP3.LUT R84, R84, 0x1, RZ, 0x3c, !PT ;  /* 0x0000000154547812 */ /* 0x000fe400078e3cff */
[----:B------:R3:W1:Y:S01]  /*6110*/  @P0 LDS.128 R16, [R78+0x10] ;  /* 0x000010004e100984 */ /* 0x0006620000000c00 */
[----:B------:R-:W-:Y:S01]  /*6120*/  @!PT LDS RZ, [RZ] ;  /* 0x00000000fffff984 */ /* 0x000fe20000000800 */
[----:B------:R-:W-:Y:S01]  /*6130*/  @!PT LDS RZ, [RZ] ;  /* 0x00000000fffff984 */ /* 0x000fe20000000800 */
[----:B------:R-:W-:Y:S01]  /*6140*/  @!PT LDS RZ, [RZ] ;  /* 0x00000000fffff984 */ /* 0x000fe20000000800 */
[----:B------:R-:W-:Y:S01]  /*6150*/  @!PT LDS RZ, [RZ] ;  /* 0x00000000fffff984 */ /* 0x000fe20000000800 */
[----:B------:R5:W-:Y:S06]  /*6160*/  MEMBAR.ALL.CTA ;  /* 0x0000000000007992 */ /* 0x000bec0000008000 */
[----:B-----5:R-:W5:Y:S01]  /*6170*/  FENCE.VIEW.ASYNC.S ;  /* 0x00000000000073c6 */ /* 0x020f620000000000 */
[----:B--2---:R-:W-:Y:S09]  /*6180*/  UPRMT UR4, UR5, 0x654, UR4 ;  /* 0x0000065405047896 */ /* 0x004ff20008000004 */
[----:B---3-5:R-:W-:Y:S03]  /*6190*/  SYNCS.ARRIVE.TRANS64.RED.A1T0 RZ, [UR4], RZ ;  /* 0x000000ffffff79a7 */ /* 0x028fe60008100404 */
.L_x_103:
[----:B------:R-:W-:Y:S05]  /*61a0*/  BSYNC B1 ;  /* 0x0000000000017941 */ /* 0x000fea0003800000 */
.L_x_102:
[----:B-1----:R-:W-:Y:S04]  /*61b0*/  SHF.R.U32.HI R0, RZ, 0x15, R2 ;  /* 0x00000015ff007819 */ /* 0x002fe80000011602 */
[----:B------:R-:W-:Y:S01]  /*61c0*/  LOP3.LUT P0, RZ, R0, 0x3, R81, 0x48, !PT ;  /* 0x0000000300ff7812 */ /* 0x000fe20007804851 */
[----:B------:R-:W-:Y:S01]  /*61d0*/  @!UPT UIADD3 URZ, UPT, UPT, URZ, URZ, URZ ;  /* 0x000000fffffff290 */ /* 0x000fe2000fffe0ff */
[----:B------:R-:W-:Y:S11]  /*61e0*/  @P4 BRA `(.L_x_107) ;  /* 0x0000000000084947 */ /* 0x000ff60003800000 */
[----:B------:R-:W1:Y:S02]  /*61f0*/  SYNCS.PHASECHK.TRANS64.TRYWAIT P1, [R82+URZ+0x80], R4 ;  /* 0x00008004520075a7 */ /* 0x000e6400080211ff */
[----:B-1----:R-:W-:Y:S05]  /*6200*/  @!P1 BRA `(.L_x_108) ;  /* 0x0000001400649947 */ /* 0x002fea0003800000 */
.L_x_107:
[----:B------:R-:W-:Y:S05]  /*6210*/  @!P0 BRA `(.L_x_109) ;  /* 0x0000000000408947 */ /* 0x000fea0003800000 */
[----:B------:R-:W2:Y:S01]  /*6220*/  LDCU.64 UR8, c[0x4][0x70] ;  /* 0x01000e00ff0877ac */ /* 0x000ea20008000a00 */
[----:B------:R-:W-:Y:S01]  /*6230*/  MOV R15, 0x0 ;  /* 0x00000000000f7802 */ /* 0x000fe20000000f00 */
[----:B------:R-:W-:Y:S02]  /*6240*/  HFMA2 R12, -RZ, RZ, 0, 5.9604644775390625e-08 ;  /* 0x00000001ff0c7431 */ /* 0x000fe400000001ff */
[----:B------:R-:W-:Y:S02]  /*6250*/  IMAD.MOV.U32 R8, RZ, RZ, 0x192 ;  /* 0x00000192ff087424 */ /* 0x000fe400078e00ff */
[----:B------:R-:W-:Y:S01]  /*6260*/  IMAD.MOV.U32 R13, RZ, RZ, RZ ;  /* 0x000000ffff0d7224 */ /* 0x000fe200078e00ff */
[----:B------:R-:W3:Y:S01]  /*6270*/  LDCU.64 UR6, c[0x4][0x78] ;  /* 0x01000f00ff0677ac */ /* 0x000ee20008000a00 */
[----:B------:R-:W4:Y:S01]  /*6280*/  LDC.64 R14, c[0x4][R15] ;  /* 0x010000000f0e7b82 */ /* 0x000f220000000a00 */
[----:B------:R-:W5:Y:S01]  /*6290*/  LDCU.64 UR4, c[0x4][0x10] ;  /* 0x01000200ff0477ac */ /* 0x000f620008000a00 */
[----:B--2---:R-:W-:Y:S01]  /*62a0*/  MOV R5, UR9 ;  /* 0x0000000900057c02 */ /* 0x004fe20008000f00 */
[----:B-1----:R-:W-:Y:S01]  /*62b0*/  IMAD.U32 R4, RZ, RZ, UR8 ;  /* 0x00000008ff047e24 */ /* 0x002fe2000f8e00ff */
[----:B---3--:R-:W-:Y:S01]  /*62c0*/  MOV R7, UR7 ;  /* 0x0000000700077c02 */ /* 0x008fe20008000f00 */
[----:B------:R-:W-:Y:S01]  /*62d0*/  IMAD.U32 R6, RZ, RZ, UR6 ;  /* 0x00000006ff067e24 */ /* 0x000fe2000f8e00ff */
[----:B-----5:R-:W-:Y:S01]  /*62e0*/  MOV R11, UR5 ;  /* 0x00000005000b7c02 */ /* 0x020fe20008000f00 */
[----:B------:R-:W-:Y:S02]  /*62f0*/  IMAD.U32 R10, RZ, RZ, UR4 ;  /* 0x00000004ff0a7e24 */ /* 0x000fe4000f8e00ff */
[----:B------:R-:W-:Y:S07]  /*6300*/  LEPC R20, `(.L_x_109) ;  /* 0x000000001014794e */ /* 0x000fee0000000000 */
[----:B----4-:R-:W-:Y:S05]  /*6310*/  CALL.ABS.NOINC R14 ;  /* 0x000000000e007343 */ /* 0x010fea0003c00000 */
.L_x_109:
[----:B------:R-:W-:Y:S01]  /*6320*/  LOP3.LUT P0, RZ, R69, 0x60, RZ, 0xc0, !PT ;  /* 0x0000006045ff7812 */ /* 0x000fe2000780c0ff */
[----:B------:R-:W-:Y:S05]  /*6330*/  WARPSYNC.ALL ;  /* 0x0000000000007948 */ /* 0x000fea0003800000 */
[----:B------:R-:W-:Y:S01]  /*6340*/  R2UR UR4, R2 ;  /* 0x00000000020472ca */ /* 0x000fe200000e0000 */
[----:B------:R-:W-:Y:S01]  /*6350*/  BSSY.RECONVERGENT B0, `(.L_x_110) ;  /* 0x000009d000007945 */ /* 0x000fe20003800200 */
[-C--:B------:R-:W-:Y:S02]  /*6360*/  F2FP.F16.E5M2.UNPACK_B R2, R24.reuse ;  /* 0x00000018ff02723e */ /* 0x080fe400020004ff */
[-C--:B-1----:R-:W-:Y:S02]  /*6370*/  F2FP.F16.E5M2.UNPACK_B R4, R25.reuse ;  /* 0x00000019ff04723e */ /* 0x082fe400020004ff */
[----:B------:R-:W-:Y:S01]  /*6380*/  F2FP.F16.E5M2.UNPACK_B R24, R24.H1 ;  /* 0x00000018ff18723e */ /* 0x000fe200030004ff */
[----:B------:R-:W-:Y:S01]  /*6390*/  HADD2.F32 R0, -RZ, R2.H0_H0 ;  /* 0x20000002ff007230 */ /* 0x000fe20000004100 */
[----:B------:R-:W-:Y:S01]  /*63a0*/  F2FP.F16.E5M2.UNPACK_B R25, R25.H1 ;  /* 0x00000019ff19723e */ /* 0x000fe200030004ff */
[----:B------:R-:W-:Y:S01]  /*63b0*/  HADD2.F32 R41, -RZ, R4.H0_H0 ;  /* 0x20000004ff297230 */ /* 0x000fe20000004100 */
[-C--:B------:R-:W-:Y:S01]  /*63c0*/  F2FP.F16.E5M2.UNPACK_B R46, R26.reuse ;  /* 0x0000001aff2e723e */ /* 0x080fe200020004ff */
[--C-:B------:R-:W-:Y:S01]  /*63d0*/  HADD2.F32 R3, -RZ, R24.reuse.H0_H0 ;  /* 0x20000018ff037230 */ /* 0x100fe20000004100 */
[----:B------:R-:W-:Y:S01]  /*63e0*/  F2FP.F16.E5M2.UNPACK_B R48, R26.H1 ;  /* 0x0000001aff30723e */ /* 0x000fe200030004ff */
[----:B------:R-:W-:Y:S01]  /*63f0*/  HADD2.F32 R40, -RZ, R24.H1_H1 ;  /* 0x30000018ff287230 */ /* 0x000fe20000004100 */
[-C--:B------:R-:W-:Y:S01]  /*6400*/  F2FP.F16.E5M2.UNPACK_B R50, R27.reuse ;  /* 0x0000001bff32723e */ /* 0x080fe200020004ff */
[----:B------:R-:W-:Y:S01]  /*6410*/  HADD2.F32 R42, -RZ, R4.H1_H1 ;  /* 0x30000004ff2a7230 */ /* 0x000fe20000004100 */
[----:B------:R-:W-:Y:S01]  /*6420*/  F2FP.F16.E5M2.UNPACK_B R52, R27.H1 ;  /* 0x0000001bff34723e */ /* 0x000fe200030004ff */
[--C-:B------:R-:W-:Y:S01]  /*6430*/  HADD2.F32 R43, -RZ, R25.reuse.H0_H0 ;  /* 0x20000019ff2b7230 */ /* 0x100fe20000004100 */
[-C--:B------:R-:W-:Y:S01]  /*6440*/  F2FP.F16.E5M2.UNPACK_B R54, R16.reuse ;  /* 0x00000010ff36723e */ /* 0x080fe200020004ff */
[----:B------:R-:W-:Y:S01]  /*6450*/  HADD2.F32 R44, -RZ, R25.H1_H1 ;  /* 0x30000019ff2c7230 */ /* 0x000fe20000004100 */
[----:B------:R-:W-:Y:S01]  /*6460*/  F2FP.F16.E5M2.UNPACK_B R56, R16.H1 ;  /* 0x00000010ff38723e */ /* 0x000fe200030004ff */
[----:B------:R-:W-:Y:S01]  /*6470*/  HADD2.F32 R2, -RZ, R2.H1_H1 ;  /* 0x30000002ff027230 */ /* 0x000fe20000004100 */
[-C--:B------:R-:W-:Y:S01]  /*6480*/  F2FP.F16.E5M2.UNPACK_B R58, R17.reuse ;  /* 0x00000011ff3a723e */ /* 0x080fe200020004ff */
[--C-:B------:R-:W-:Y:S01]  /*6490*/  HADD2.F32 R45, -RZ, R46.reuse.H0_H0 ;  /* 0x2000002eff2d7230 */ /* 0x100fe20000004100 */
        /* <DEDUP_REMOVED lines=10> */
[----:B------:R-:W1:Y:S01]  /*6540*/  LDTM.x32 R4, tmem[UR4] ;  /* 0x00000004000479ee */ /* 0x000e6200082c0000 */
[----:B------:R-:W-:Y:S01]  /*6550*/  NOP ;  /* 0x0000000000007918 */ /* 0x000fe20000000000 */
[----:B------:R-:W-:Y:S01]  /*6560*/  IADD3 R82, PT, PT, R82, 0xa0, RZ ;  /* 0x000000a052527810 */ /* 0x000fe20007ffe0ff */
[--C-:B------:R-:W-:Y:S01]  /*6570*/  HADD2.F32 R53, -RZ, R54.reuse.H0_H0 ;  /* 0x20000036ff357230 */ /* 0x100fe20000004100 */
[----:B------:R-:W-:Y:S01]  /*6580*/  IADD3 R36, PT, PT, R36, 0x1, RZ ;  /* 0x0000000124247810 */ /* 0x000fe20007ffe0ff */
[----:B------:R-:W-:Y:S01]  /*6590*/  HADD2.F32 R54, -RZ, R54.H1_H1 ;  /* 0x30000036ff367230 */ /* 0x000fe20000004100 */
[----:B------:R-:W-:Y:S01]  /*65a0*/  LOP3.LUT R82, R82, 0xfefffff8, RZ, 0xc0, !PT ;  /* 0xfefffff852527812 */ /* 0x000fe200078ec0ff */
[--C-:B------:R-:W-:Y:S02]  /*65b0*/  HADD2.F32 R57, -RZ, R58.reuse.H0_H0 ;  /* 0x2000003aff397230 */ /* 0x100fe40000004100 */
[----:B------:R-:W-:Y:S01]  /*65c0*/  HADD2.F32 R58, -RZ, R58.H1_H1 ;  /* 0x3000003aff3a7230 */ /* 0x000fe20000004100 */
[----:B-1----:R1:W-:Y:S01]  /*65d0*/  SYNCS.ARRIVE.TRANS64.RED.A1T0 RZ, [R82+URZ], RZ ;  /* 0x000000ff52ff79a7 */ /* 0x0023e200081004ff */
[--C-:B------:R-:W-:Y:S02]  /*65e0*/  HADD2.F32 R61, -RZ, R62.reuse.H0_H0 ;  /* 0x2000003eff3d7230 */ /* 0x100fe40000004100 */
[----:B------:R-:W-:Y:S02]  /*65f0*/  HADD2.F32 R62, -RZ, R62.H1_H1 ;  /* 0x3000003eff3e7230 */ /* 0x000fe40000004100 */
[--C-:B------:R-:W-:Y:S02]  /*6600*/  HADD2.F32 R65, -RZ, R66.reuse.H0_H0 ;  /* 0x20000042ff417230 */ /* 0x100fe40000004100 */
[----:B------:R-:W-:Y:S02]  /*6610*/  HADD2.F32 R66, -RZ, R66.H1_H1 ;  /* 0x30000042ff427230 */ /* 0x000fe40000004100 */
[--C-:B------:R-:W-:Y:S02]  /*6620*/  HADD2.F32 R51, -RZ, R52.reuse.H0_H0 ;  /* 0x20000034ff337230 */ /* 0x100fe40000004100 */
[----:B------:R-:W-:Y:S02]  /*6630*/  HADD2.F32 R52, -RZ, R52.H1_H1 ;  /* 0x30000034ff347230 */ /* 0x000fe40000004100 */
[--C-:B------:R-:W-:Y:S02]  /*6640*/  HADD2.F32 R55, -RZ, R56.reuse.H0_H0 ;  /* 0x20000038ff377230 */ /* 0x100fe40000004100 */
[C---:B----4-:R-:W-:Y:S01]  /*6650*/  FMUL R4, R38.reuse, R4 ;  /* 0x0000000426047220 */ /* 0x050fe20000400000 */
[C---:B------:R-:W-:Y:S01]  /*6660*/  FMUL R5, R38.reuse, R5 ;  /* 0x0000000526057220 */ /* 0x040fe20000400000 */
[C---:B------:R-:W-:Y:S01]  /*6670*/  FMUL R8, R38.reuse, R8 ;  /* 0x0000000826087220 */ /* 0x040fe20000400000 */
[C---:B------:R-:W-:Y:S01]  /*6680*/  FMUL R9, R38.reuse, R9 ;  /* 0x0000000926097220 */ /* 0x040fe20000400000 */
[C---:B------:R-:W-:Y:S01]  /*6690*/  FFMA R4, R39.reuse, R0, R4 ;  /* 0x0000000027047223 */ /* 0x040fe20000000004 */
[C---:B------:R-:W-:Y:S01]  /*66a0*/  FFMA R5, R39.reuse, R2, R5 ;  /* 0x0000000227057223 */ /* 0x040fe20000000005 */
[C---:B------:R-:W-:Y:S01]  /*66b0*/  FMUL R12, R38.reuse, R12 ;  /* 0x0000000c260c7220 */ /* 0x040fe20000400000 */
        /* <DEDUP_REMOVED lines=15> */
[C---:B------:R-:W-:Y:S01]  /*67b0*/  FFMA R6, R39.reuse, R3, R6 ;  /* 0x0000000327067223 */ /* 0x040fe20000000006 */
[C---:B------:R-:W-:Y:S01]  /*67c0*/  FFMA R7, R39.reuse, R40, R7 ;  /* 0x0000002827077223 */ /* 0x040fe20000000007 */
[C---:B------:R-:W-:Y:S01]  /*67d0*/  FFMA R8, R39.reuse, R41, R8 ;  /* 0x0000002927087223 */ /* 0x040fe20000000008 */
[C---:B------:R-:W-:Y:S01]  /*67e0*/  FFMA R9, R39.reuse, R42, R9 ;  /* 0x0000002a27097223 */ /* 0x040fe20000000009 */
[C---:B------:R-:W-:Y:S01]  /*67f0*/  FFMA R10, R39.reuse, R43, R10 ;  /* 0x0000002b270a7223 */ /* 0x040fe2000000000a */
[C---:B------:R-:W-:Y:S01]  /*6800*/  FFMA R11, R39.reuse, R44, R11 ;  /* 0x0000002c270b7223 */ /* 0x040fe2000000000b */
[C---:B------:R-:W-:Y:S01]  /*6810*/  FFMA R12, R39.reuse, R45, R12 ;  /* 0x0000002d270c7223 */ /* 0x040fe2000000000c */
[----:B------:R-:W-:Y:S01]  /*6820*/  FFMA R13, R39, R46, R13 ;  /* 0x0000002e270d7223 */ /* 0x000fe2000000000d */
[----:B------:R-:W-:Y:S01]  /*6830*/  F2FP.SATFINITE.E5M2.F32.PACK_AB_MERGE_C R6, R7, R6, RZ ;  /* 0x000000060706723e */ /* 0x000fe200048060ff */
[C---:B------:R-:W-:Y:S01]  /*6840*/  FMUL R14, R38.reuse, R14 ;  /* 0x0000000e260e7220 */ /* 0x040fe20000400000 */
[----:B------:R-:W-:Y:S01]  /*6850*/  F2FP.SATFINITE.E5M2.F32.PACK_AB_MERGE_C R10, R11, R10, RZ ;  /* 0x0000000a0b0a723e */ /* 0x000fe200048060ff */
[C---:B------:R-:W-:Y:S01]  /*6860*/  FMUL R15, R38.reuse, R15 ;  /* 0x0000000f260f7220 */ /* 0x040fe20000400000 */
[----:B------:R-:W-:Y:S01]  /*6870*/  F2FP.SATFINITE.E5M2.F32.PACK_AB_MERGE_C R4, R5, R4, R6 ;  /* 0x000000040504723e */ /* 0x000fe20004806006 */
[----:B------:R-:W-:Y:S01]  /*6880*/  FFMA R14, R39, R47, R14 ;  /* 0x0000002f270e7223 */ /* 0x000fe2000000000e */
[----:B------:R-:W-:Y:S01]  /*6890*/  F2FP.SATFINITE.E5M2.F32.PACK_AB_MERGE_C R5, R9, R8, R10 ;  /* 0x000000080905723e */ /* 0x000fe2000480600a */
[C---:B------:R-:W-:Y:S01]  /*68a0*/  FFMA R15, R39.reuse, R48, R15 ;  /* 0x00000030270f7223 */ /* 0x040fe2000000000f */
[C---:B------:R-:W-:Y:S01]  /*68b0*/  FFMA R16, R39.reuse, R49, R16 ;  /* 0x0000003127107223 */ /* 0x040fe20000000010 */
[C---:B------:R-:W-:Y:S01]  /*68c0*/  FFMA R17, R39.reuse, R50, R17 ;  /* 0x0000003227117223 */ /* 0x040fe20000000011 */
[C---:B------:R-:W-:Y:S01]  /*68d0*/  FMUL R18, R38.reuse, R18 ;  /* 0x0000001226127220 */ /* 0x040fe20000400000 */
[C---:B------:R-:W-:Y:S01]  /*68e0*/  FMUL R19, R38.reuse, R19 ;  /* 0x0000001326137220 */ /* 0x040fe20000400000 */
[----:B------:R-:W-:Y:S02]  /*68f0*/  HADD2.F32 R56, -RZ, R56.H1_H1 ;  /* 0x30000038ff387230 */ /* 0x000fe40000004100 */
[C---:B------:R-:W-:Y:S01]  /*6900*/  FMUL R22, R38.reuse, R22 ;  /* 0x0000001626167220 */ /* 0x040fe20000400000 */
[C---:B------:R-:W-:Y:S01]  /*6910*/  FFMA R18, R39.reuse, R51, R18 ;  /* 0x0000003327127223 */ /* 0x040fe20000000012 */
[C---:B------:R-:W-:Y:S01]  /*6920*/  FFMA R19, R39.reuse, R52, R19 ;  /* 0x0000003427137223 */ /* 0x040fe20000000013 */
[C---:B------:R-:W-:Y:S01]  /*6930*/  FMUL R23, R38.reuse, R23 ;  /* 0x0000001726177220 */ /* 0x040fe20000400000 */
[C---:B------:R-:W-:Y:S01]  /*6940*/  FFMA R20, R39.reuse, R53, R20 ;  /* 0x0000003527147223 */ /* 0x040fe20000000014 */
[C---:B------:R-:W-:Y:S01]  /*6950*/  FFMA R21, R39.reuse, R54, R21 ;  /* 0x0000003627157223 */ /* 0x040fe20000000015 */
[--C-:B------:R-:W-:Y:S02]  /*6960*/  HADD2.F32 R59, -RZ, R60.reuse.H0_H0 ;  /* 0x2000003cff3b7230 */ /* 0x100fe40000004100 */
[C---:B------:R-:W-:Y:S01]  /*6970*/  FFMA R22, R39.reuse, R55, R22 ;  /* 0x0000003727167223 */ /* 0x040fe20000000016 */
[----:B------:R-:W-:Y:S02]  /*6980*/  HADD2.F32 R60, -RZ, R60.H1_H1 ;  /* 0x3000003cff3c7230 */ /* 0x000fe40000004100 */
[C---:B------:R-:W-:Y:S01]  /*6990*/  FMUL R3, R38.reuse, R26 ;  /* 0x0000001a26037220 */ /* 0x040fe20000400000 */
        /* <DEDUP_REMOVED lines=16> */
[----:B------:R-:W-:Y:S01]  /*6aa0*/  FFMA R31, R39, R64, R31 ;  /* 0x00000040271f7223 */ /* 0x000fe2000000001f */
[----:B------:R-:W-:Y:S01]  /*6ab0*/  FMUL R35, R38, R35 ;  /* 0x0000002326237220 */ /* 0x000fe20000400000 */
[----:B------:R-:W-:Y:S01]  /*6ac0*/  F2FP.SATFINITE.E5M2.F32.PACK_AB_MERGE_C R14, R15, R14, RZ ;  /* 0x0000000e0f0e723e */ /* 0x000fe200048060ff */
[----:B------:R-:W-:Y:S01]  /*6ad0*/  FFMA R28, R39, R65, R28 ;  /* 0x00000041271c7223 */ /* 0x000fe2000000001c */
[----:B------:R-:W-:Y:S01]  /*6ae0*/  F2FP.SATFINITE.E5M2.F32.PACK_AB_MERGE_C R7, R19, R18, RZ ;  /* 0x000000121307723e */ /* 0x000fe200048060ff */
[C---:B------:R-:W-:Y:S01]  /*6af0*/  FFMA R29, R39.reuse, R66, R29 ;  /* 0x00000042271d7223 */ /* 0x040fe2000000001d */
[----:B------:R-:W-:Y:S01]  /*6b00*/  FFMA R30, R39, R67, R30 ;  /* 0x00000043271e7223 */ /* 0x000fe2000000001e */
[----:B------:R-:W-:Y:S01]  /*6b10*/  F2FP.SATFINITE.E5M2.F32.PACK_AB_MERGE_C R22, R23, R22, RZ ;  /* 0x000000161716723e */ /* 0x000fe200048060ff */
[----:B------:R-:W-:Y:S01]  /*6b20*/  FFMA R35, R39, R68, R35 ;  /* 0x0000004427237223 */ /* 0x000fe20000000023 */
[----:B------:R-:W-:Y:S02]  /*6b30*/  F2FP.SATFINITE.E5M2.F32.PACK_AB_MERGE_C R6, R13, R12, R14 ;  /* 0x0000000c0d06723e */ /* 0x000fe4000480600e */
[----:B------:R-:W-:Y:S02]  /*6b40*/  F2FP.SATFINITE.E5M2.F32.PACK_AB_MERGE_C R7, R17, R16, R7 ;  /* 0x000000101107723e */ /* 0x000fe40004806007 */
[----:B------:R-:W-:Y:S02]  /*6b50*/  F2FP.SATFINITE.E5M2.F32.PACK_AB_MERGE_C R20, R21, R20, R22 ;  /* 0x000000141514723e */ /* 0x000fe40004806016 */
[----:B------:R-:W-:Y:S01]  /*6b60*/  F2FP.SATFINITE.E5M2.F32.PACK_AB_MERGE_C R3, R27, R3, RZ ;  /* 0x000000031b03723e */ /* 0x000fe200048060ff */
[----:B------:R1:W-:Y:S01]  /*6b70*/  STS.128 [R79+UR44+0x1200], R4 ;  /* 0x001200044f007988 */ /* 0x0003e20008000c2c */
[----:B------:R-:W-:Y:S02]  /*6b80*/  F2FP.SATFINITE.E5M2.F32.PACK_AB_MERGE_C R22, R31, R26, RZ ;  /* 0x0000001a1f16723e */ /* 0x000fe400048060ff */
[----:B------:R-:W-:Y:S02]  /*6b90*/  F2FP.SATFINITE.E5M2.F32.PACK_AB_MERGE_C R23, R35, R30, RZ ;  /* 0x0000001e2317723e */ /* 0x000fe400048060ff */
[----:B------:R-:W-:Y:S02]  /*6ba0*/  F2FP.SATFINITE.E5M2.F32.PACK_AB_MERGE_C R21, R2, R0, R3 ;  /* 0x000000000215723e */ /* 0x000fe40004806003 */
[----:B------:R-:W-:Y:S02]  /*6bb0*/  F2FP.SATFINITE.E5M2.F32.PACK_AB_MERGE_C R22, R25, R24, R22 ;  /* 0x000000181916723e */ /* 0x000fe40004806016 */
[----:B------:R-:W-:Y:S05]  /*6bc0*/  F2FP.SATFINITE.E5M2.F32.PACK_AB_MERGE_C R23, R29, R28, R23 ;  /* 0x0000001c1d17723e */ /* 0x000fea0004806017 */
[----:B------:R1:W-:Y:S01]  /*6bd0*/  STS.128 [R78+0x1010], R20 ;  /* 0x001010144e007388 */ /* 0x0003e20000000c00 */
[----:B------:R-:W-:Y:S01]  /*6be0*/  @!PT LDS RZ, [RZ] ;  /* 0x00000000fffff984 */ /* 0x000fe20000000800 */
[----:B------:R-:W-:Y:S01]  /*6bf0*/  @!PT LDS RZ, [RZ] ;  /* 0x00000000fffff984 */ /* 0x000fe20000000800 */
[----:B------:R-:W-:Y:S01]  /*6c00*/  @!PT LDS RZ, [RZ] ;  /* 0x00000000fffff984 */ /* 0x000fe20000000800 */
[----:B------:R-:W-:Y:S01]  /*6c10*/  @!PT LDS RZ, [RZ] ;  /* 0x00000000fffff984 */ /* 0x000fe20000000800 */
[----:B------:R2:W-:Y:S07]  /*6c20*/  MEMBAR.ALL.CTA ;  /* 0x0000000000007992 */ /* 0x0005ee0000008000 */
[----:B--2---:R-:W2:Y:S02]  /*6c30*/  FENCE.VIEW.ASYNC.S ;  /* 0x00000000000073c6 */ /* 0x004ea40000000000 */
[----:B--2---:R-:W-:Y:S06]  /*6c40*/  BAR.SYNC.DEFER_BLOCKING 0x1, 0x80 ;  /* 0x0042000000007b1d */ /* 0x004fec0000010000 */
[----:B------:R-:W-:Y:S05]  /*6c50*/  @P0 BRA `(.L_x_111) ;  /* 0x0000000000300947 */ /* 0x000fea0003800000 */
[----:B------:R-:W-:Y:S02]  /*6c60*/  UIADD3 UR4, UPT, UPT, UR44, 0x1200, URZ ;  /* 0x000012002c047890 */ /* 0x000fe4000fffe0ff */
[----:B------:R-:W-:Y:S02]  /*6c70*/  USHF.L.U32 UR9, UR45, 0x6, URZ ;  /* 0x000000062d097899 */ /* 0x000fe400080006ff */
[----:B------:R-:W-:Y:S02]  /*6c80*/  USHF.L.U32 UR10, UR46, 0x6, URZ ;  /* 0x000000062e0a7899 */ /* 0x000fe400080006ff */
[----:B------:R-:W-:Y:S01]  /*6c90*/  MOV R87, UR4 ;  /* 0x0000000400577c02 */ /* 0x000fe20008000f00 */
[----:B------:R-:W-:Y:S01]  /*6ca0*/  UIADD3 UR4, UP0, UPT, UR62, 0x680, URZ ;  /* 0x000006803e047890 */ /* 0x000fe2000ff1e0ff */
[----:B------:R-:W-:Y:S02]  /*6cb0*/  UMOV UR11, UR36 ;  /* 0x00000024000b7c82 */ /* 0x000fe40008000000 */
[----:B------:R-:W-:Y:S01]  /*6cc0*/  R2UR UR8, R87 ;  /* 0x00000000570872ca */ /* 0x000fe200000e0000 */
[----:B------:R-:W-:Y:S11]  /*6cd0*/  UIADD3.X UR5, UPT, UPT, URZ, UR63, URZ, UP0, !UPT ;  /* 0x0000003fff057290 */ /* 0x000ff600087fe4ff */
[----:B------:R-:W-:Y:S01]  /*6ce0*/  @!UPT UIADD3 URZ, UPT, UPT, URZ, URZ, URZ ;  /* 0x000000fffffff290 */ /* 0x000fe2000fffe0ff */
[----:B------:R2:W-:Y:S01]  /*6cf0*/  UTMASTG.3D [UR8], [UR4] ;  /* 0x00000008040073b5 */ /* 0x0005e20008010000 */
[----:B------:R0:W-:Y:S01]  /*6d00*/  UTMACMDFLUSH ;  /* 0x00000000000079b7 */ /* 0x0001e20000000000 */
[----:B--2---:R-:W-:Y:S04]  /*6d10*/  DEPBAR.LE SB0, 0x0 ;  /* 0x000080000000791a */ /* 0x004fe80000000000 */
.L_x_111:
[----:B------:R-:W-:Y:S05]  /*6d20*/  BSYNC.RECONVERGENT B0 ;  /* 0x0000000000007941 */ /* 0x000fea0003800200 */
.L_x_110:
[----:B------:R-:W-:Y:S01]  /*6d30*/  BAR.SYNC.DEFER_BLOCKING 0x1, 0x80 ;  /* 0x0042000000007b1d */ /* 0x000fe20000010000 */
[----:B------:R-:W-:Y:S01]  /*6d40*/  ISETP.NE.AND P0, PT, R83, 0x2, PT ;  /* 0x000000025300780c */ /* 0x000fe20003f05270 */
[----:B------:R-:W-:Y:S01]  /*6d50*/  UISETP.NE.AND UP0, UPT, UR47, URZ, UPT ;  /* 0x000000ff2f00728c */ /* 0x000fe2000bf05270 */
[----:B------:R-:W-:Y:S01]  /*6d60*/  ISETP.NE.AND P1, PT, R36, 0x4, PT ;  /* 0x000000042400780c */ /* 0x000fe20003f25270 */
[----:B------:R-:W-:Y:S01]  /*6d70*/  UIADD3 UR45, UPT, UPT, UR37, UR55, URZ ;  /* 0x00000037252d7290 */ /* 0x000fe2000fffe0ff */
[----:B------:R-:W-:Y:S01]  /*6d80*/  SEL R2, RZ, 0x1, P0 ;  /* 0x00000001ff027807 */ /* 0x000fe20000000000 */
[----:B------:R-:W-:Y:S01]  /*6d90*/  UIADD3 UR46, UPT, UPT, UR38, UR58, URZ ;  /* 0x0000003a262e7290 */ /* 0x000fe2000fffe0ff */
[----:B------:R-:W-:Y:S02]  /*6da0*/  SEL R0, RZ, 0x1, P1 ;  /* 0x00000001ff007807 */ /* 0x000fe40000800000 */
[----:B------:R-:W-:Y:S02]  /*6db0*/  LOP3.LUT R85, R85, R2, RZ, 0x3c, !PT ;  /* 0x0000000255557212 */ /* 0x000fe400078e3cff */
[----:B------:R-:W-:Y:S02]  /*6dc0*/  LOP3.LUT R86, R86, R0, RZ, 0x3c, !PT ;  /* 0x0000000056567212 */ /* 0x000fe400078e3cff */
[----:B------:R-:W-:Y:S02]  /*6dd0*/  SEL R83, R83, RZ, P0 ;  /* 0x000000ff53537207 */ /* 0x000fe40000000000 */
[----:B------:R-:W-:Y:S01]  /*6de0*/  SEL R36, R36, RZ, P1 ;  /* 0x000000ff24247207 */ /* 0x000fe20000800000 */
[----:B------:R-:W-:Y:S01]  /*6df0*/  UMOV UR36, UR54 ;  /* 0x0000003600247c82 */ /* 0x000fe20008000000 */
[----:B------:R-:W-:Y:S05]  /*6e00*/  BRA.U UP0, `(.L_x_112) ;  /* 0xffffffe500487547 */ /* 0x000fea000b83ffff */
[----:B------:R-:W-:Y:S05]  /*6e10*/  EXIT ;  /* 0x000000000000794d */ /* 0x000fea0003800000 */
.L_x_24:
[----:B-1----:R1:W2:Y:S02]  /*6e20*/  SYNCS.PHASECHK.TRANS64.TRYWAIT P0, [R0+URZ+0xd0], R2 ;  /* 0x0000d002000075a7 */ /* 0x0022a400080011ff */
[----:B--2---:R-:W-:Y:S05]  /*6e30*/  @!P0 NANOSLEEP.SYNCS 0x989680 ;  /* 0x009896800000895d */ /* 0x004fea0003900000 */
[----:B------:R-:W2:Y:S02]  /*6e40*/  @!P0 SYNCS.PHASECHK.TRANS64 P0, [R0+URZ+0xd0], R2 ;  /* 0x0000d002000085a7 */ /* 0x000ea400080010ff */
[----:B--2---:R-:W-:Y:S05]  /*6e50*/  @!P0 BRA `(.L_x_24) ;  /* 0xfffffffc00f08947 */ /* 0x004fea000383ffff */
[----:B------:R-:W-:Y:S05]  /*6e60*/  BRA `(.L_x_113) ;  /* 0xffffffa800f47947 */ /* 0x000fea000383ffff */
.L_x_27:
[----:B-1----:R-:W-:-:S07]  /*6e70*/  MOV R0, UR33 ;  /* 0x0000002100007c02 */ /* 0x002fce0008000f00 */
.L_x_114:
[----:B-1----:R1:W2:Y:S02]  /*6e80*/  SYNCS.PHASECHK.TRANS64.TRYWAIT P0, [R0+URZ+0x20], R3 ;  /* 0x00002003000075a7 */ /* 0x0022a400080011ff */
[----:B--2---:R-:W-:Y:S05]  /*6e90*/  @!P0 NANOSLEEP.SYNCS 0x989680 ;  /* 0x009896800000895d */ /* 0x004fea0003900000 */
[----:B------:R-:W2:Y:S02]  /*6ea0*/  @!P0 SYNCS.PHASECHK.TRANS64 P0, [R0+URZ+0x20], R3 ;  /* 0x00002003000085a7 */ /* 0x000ea400080010ff */
[----:B--2---:R-:W-:Y:S05]  /*6eb0*/  @!P0 BRA `(.L_x_114) ;  /* 0xfffffffc00f08947 */ /* 0x004fea000383ffff */
[----:B------:R-:W-:Y:S05]  /*6ec0*/  BRA `(.L_x_26) ;  /* 0xffffffac00447947 */ /* 0x000fea000383ffff */
.L_x_34:
[----:B-1----:R-:W-:-:S07]  /*6ed0*/  MOV R0, UR17 ;  /* 0x0000001100007c02 */ /* 0x002fce0008000f00 */
.L_x_115:
[----:B-1----:R1:W2:Y:S02]  /*6ee0*/  SYNCS.PHASECHK.TRANS64.TRYWAIT P0, [R0+URZ+0x20], R3 ;  /* 0x00002003000075a7 */ /* 0x0022a400080011ff */
[----:B--2---:R-:W-:Y:S05]  /*6ef0*/  @!P0 NANOSLEEP.SYNCS 0x989680 ;  /* 0x009896800000895d */ /* 0x004fea0003900000 */
[----:B------:R-:W2:Y:S02]  /*6f00*/  @!P0 SYNCS.PHASECHK.TRANS64 P0, [R0+URZ+0x20], R3 ;  /* 0x00002003000085a7 */ /* 0x000ea400080010ff */
[----:B--2---:R-:W-:Y:S05]  /*6f10*/  @!P0 BRA `(.L_x_115) ;  /* 0xfffffffc00f08947 */ /* 0x004fea000383ffff */
[----:B------:R-:W-:Y:S05]  /*6f20*/  BRA `(.L_x_33) ;  /* 0xffffffb000047947 */ /* 0x000fea000383ffff */
.L_x_39:
[----:B-1----:R1:W2:Y:S02]  /*6f30*/  SYNCS.PHASECHK.TRANS64.TRYWAIT P0, [R3+URZ+0x60], R0 ;  /* 0x00006000030075a7 */ /* 0x0022a400080011ff */
[----:B--2---:R-:W-:Y:S05]  /*6f40*/  @!P0 NANOSLEEP.SYNCS 0x989680 ;  /* 0x009896800000895d */ /* 0x004fea0003900000 */
[----:B------:R-:W2:Y:S02]  /*6f50*/  @!P0 SYNCS.PHASECHK.TRANS64 P0, [R3+URZ+0x60], R0 ;  /* 0x00006000030085a7 */ /* 0x000ea400080010ff */
[----:B--2---:R-:W-:Y:S05]  /*6f60*/  @!P0 BRA `(.L_x_39) ;  /* 0xfffffffc00f08947 */ /* 0x004fea000383ffff */
[----:B------:R-:W-:Y:S05]  /*6f70*/  BRA `(.L_x_116) ;  /* 0xffffffb000a87947 */ /* 0x000fea000383ffff */
.L_x_43:
[----:B------:R-:W-:-:S07]  /*6f80*/  MOV R0, UR4 ;  /* 0x0000000400007c02 */ /* 0x000fce0008000f00 */
.L_x_117:
[----:B-1----:R1:W2:Y:S02]  /*6f90*/  SYNCS.PHASECHK.TRANS64.TRYWAIT P0, [R0+URZ], R2 ;  /* 0x00000002000075a7 */ /* 0x0022a400080011ff */
[----:B--2---:R-:W-:Y:S05]  /*6fa0*/  @!P0 NANOSLEEP.SYNCS 0x989680 ;  /* 0x009896800000895d */ /* 0x004fea0003900000 */
[----:B------:R-:W2:Y:S02]  /*6fb0*/  @!P0 SYNCS.PHASECHK.TRANS64 P0, [R0+URZ], R2 ;  /* 0x00000002000085a7 */ /* 0x000ea400080010ff */
[----:B--2---:R-:W-:Y:S05]  /*6fc0*/  @!P0 BRA `(.L_x_117) ;  /* 0xfffffffc00f08947 */ /* 0x004fea000383ffff */
[----:B------:R-:W-:Y:S05]  /*6fd0*/  BRA `(.L_x_118) ;  /* 0xffffffb8004c7947 */ /* 0x000fea000383ffff */
.L_x_44:
[----:B------:R-:W-:-:S07]  /*6fe0*/  MOV R0, UR5 ;  /* 0x0000000500007c02 */ /* 0x000fce0008000f00 */
.L_x_119:
[----:B-1----:R1:W2:Y:S02]  /*6ff0*/  SYNCS.PHASECHK.TRANS64.TRYWAIT P0, [R0+URZ], R3 ;  /* 0x00000003000075a7 */ /* 0x0022a400080011ff */
[----:B--2---:R-:W-:Y:S05]  /*7000*/  @!P0 NANOSLEEP.SYNCS 0x989680 ;  /* 0x009896800000895d */ /* 0x004fea0003900000 */
[----:B------:R-:W2:Y:S02]  /*7010*/  @!P0 SYNCS.PHASECHK.TRANS64 P0, [R0+URZ], R3 ;  /* 0x00000003000085a7 */ /* 0x000ea400080010ff */
[----:B--2---:R-:W-:Y:S05]  /*7020*/  @!P0 BRA `(.L_x_119) ;  /* 0xfffffffc00f08947 */ /* 0x004fea000383ffff */
[----:B------:R-:W-:Y:S05]  /*7030*/  BRA `(.L_x_120) ;  /* 0xffffffb800587947 */ /* 0x000fea000383ffff */
.L_x_45:
[----:B------:R-:W-:-:S07]  /*7040*/  MOV R0, UR5 ;  /* 0x0000000500007c02 */ /* 0x000fce0008000f00 */
.L_x_121:
[----:B-1----:R1:W2:Y:S02]  /*7050*/  SYNCS.PHASECHK.TRANS64.TRYWAIT P0, [R0+URZ], R3 ;  /* 0x00000003000075a7 */ /* 0x0022a400080011ff */
[----:B--2---:R-:W-:Y:S05]  /*7060*/  @!P0 NANOSLEEP.SYNCS 0x989680 ;  /* 0x009896800000895d */ /* 0x004fea0003900000 */
[----:B------:R-:W2:Y:S02]  /*7070*/  @!P0 SYNCS.PHASECHK.TRANS64 P0, [R0+URZ], R3 ;  /* 0x00000003000085a7 */ /* 0x000ea400080010ff */
[----:B--2---:R-:W-:Y:S05]  /*7080*/  @!P0 BRA `(.L_x_121) ;  /* 0xfffffffc00f08947 */ /* 0x004fea000383ffff */
[----:B------:R-:W-:Y:S05]  /*7090*/  BRA `(.L_x_122) ;  /* 0xffffffb800647947 */ /* 0x000fea000383ffff */
.L_x_48:
[----:B-1----:R1:W2:Y:S02]  /*70a0*/  SYNCS.PHASECHK.TRANS64.TRYWAIT P0, [R2+URZ+0xc0], R4 ;  /* 0x0000c004020075a7 */ /* 0x0022a400080011ff */
[----:B--2---:R-:W-:Y:S05]  /*70b0*/  @!P0 NANOSLEEP.SYNCS 0x989680 ;  /* 0x009896800000895d */ /* 0x004fea0003900000 */
[----:B------:R-:W2:Y:S02]  /*70c0*/  @!P0 SYNCS.PHASECHK.TRANS64 P0, [R2+URZ+0xc0], R4 ;  /* 0x0000c004020085a7 */ /* 0x000ea400080010ff */
[----:B--2---:R-:W-:Y:S05]  /*70d0*/  @!P0 BRA `(.L_x_48) ;  /* 0xfffffffc00f08947 */ /* 0x004fea000383ffff */
[----:B------:R-:W-:Y:S05]  /*70e0*/  BRA `(.L_x_123) ;  /* 0xffffffb800c87947 */ /* 0x000fea000383ffff */
.L_x_49:
[----:B------:R-:W-:-:S07]  /*70f0*/  MOV R2, UR4 ;  /* 0x0000000400027c02 */ /* 0x000fce0008000f00 */
.L_x_124:
[----:B-1----:R1:W2:Y:S02]  /*7100*/  SYNCS.PHASECHK.TRANS64.TRYWAIT P0, [R2+URZ+0x70], R5 ;  /* 0x00007005020075a7 */ /* 0x0022a400080011ff */
[----:B--2---:R-:W-:Y:S05]  /*7110*/  @!P0 NANOSLEEP.SYNCS 0x989680 ;  /* 0x009896800000895d */ /* 0x004fea0003900000 */
[----:B------:R-:W2:Y:S02]  /*7120*/  @!P0 SYNCS.PHASECHK.TRANS64 P0, [R2+URZ+0x70], R5 ;  /* 0x00007005020085a7 */ /* 0x000ea400080010ff */
[----:B--2---:R-:W-:Y:S05]  /*7130*/  @!P0 BRA `(.L_x_124) ;  /* 0xfffffffc00f08947 */ /* 0x004fea000383ffff */
[----:B------:R-:W-:Y:S05]  /*7140*/  BRA `(.L_x_125) ;  /* 0xffffffb800d87947 */ /* 0x000fea000383ffff */
.L_x_50:
[----:B-1----:R1:W2:Y:S02]  /*7150*/  SYNCS.PHASECHK.TRANS64.TRYWAIT P1, [R2+URZ+0x60], R4 ;  /* 0x00006004020075a7 */ /* 0x0022a400080211ff */
[----:B--2---:R-:W-:Y:S05]  /*7160*/  @!P1 NANOSLEEP.SYNCS 0x989680 ;  /* 0x009896800000995d */ /* 0x004fea0003900000 */
[----:B------:R-:W2:Y:S02]  /*7170*/  @!P1 SYNCS.PHASECHK.TRANS64 P1, [R2+URZ+0x60], R4 ;  /* 0x00006004020095a7 */ /* 0x000ea400080210ff */
[----:B--2---:R-:W-:Y:S05]  /*7180*/  @!P1 BRA `(.L_x_50) ;  /* 0xfffffffc00f09947 */ /* 0x004fea000383ffff */
[----:B------:R-:W-:Y:S05]  /*7190*/  BRA `(.L_x_126) ;  /* 0xffffffbc00087947 */ /* 0x000fea000383ffff */
.L_x_53:
[----:B------:R-:W-:-:S07]  /*71a0*/  MOV R0, UR4 ;  /* 0x0000000400007c02 */ /* 0x000fce0008000f00 */
.L_x_127:
[----:B-1----:R1:W2:Y:S02]  /*71b0*/  SYNCS.PHASECHK.TRANS64.TRYWAIT P0, [R0+URZ+0x70], R2 ;  /* 0x00007002000075a7 */ /* 0x0022a400080011ff */
[----:B--2---:R-:W-:Y:S05]  /*71c0*/  @!P0 NANOSLEEP.SYNCS 0x989680 ;  /* 0x009896800000895d */ /* 0x004fea0003900000 */
[----:B------:R-:W2:Y:S02]  /*71d0*/  @!P0 SYNCS.PHASECHK.TRANS64 P0, [R0+URZ+0x70], R2 ;  /* 0x00007002000085a7 */ /* 0x000ea400080010ff */
[----:B--2---:R-:W-:Y:S05]  /*71e0*/  @!P0 BRA `(.L_x_127) ;  /* 0xfffffffc00f08947 */ /* 0x004fea000383ffff */
[----:B------:R-:W-:Y:S05]  /*71f0*/  BRA `(.L_x_52) ;  /* 0xffffffbc005c7947 */ /* 0x000fea000383ffff */
.L_x_62:
[----:B-1----:R-:W-:-:S04]  /*7200*/  MOV R5, UR5 ;  /* 0x0000000500057c02 */ /* 0x002fc80008000f00 */
[----:B------:R1:W2:Y:S03]  /*7210*/  SYNCS.PHASECHK.TRANS64.TRYWAIT P0, [R5+URZ+0x8], R6 ;  /* 0x00000806050075a7 */ /* 0x0002a600080011ff */
[----:B--2---:R-:W-:Y:S05]  /*7220*/  @!P0 NANOSLEEP.SYNCS 0x989680 ;  /* 0x009896800000895d */ /* 0x004fea0003900000 */
[----:B------:R-:W2:Y:S02]  /*7230*/  @!P0 SYNCS.PHASECHK.TRANS64 P0, [R5+URZ+0x8], R6 ;  /* 0x00000806050085a7 */ /* 0x000ea400080010ff */
[----:B--2---:R-:W-:Y:S05]  /*7240*/  @!P0 BRA `(.L_x_62) ;  /* 0xfffffffc00ec8947 */ /* 0x004fea000383ffff */
[----:B------:R-:W-:Y:S05]  /*7250*/  BRA `(.L_x_61) ;  /* 0xffffffc000147947 */ /* 0x000fea000383ffff */
.L_x_64:
[----:B------:R-:W-:Y:S01]  /*7260*/  BSSY B0, `(.L_x_128) ;  /* 0x0000006000007945 */ /* 0x000fe20003800000 */
[----:B------:R-:W-:-:S07]  /*7270*/  MOV R15, 0xffffffff ;  /* 0xffffffff000f7802 */ /* 0x000fce0000000f00 */
[----:B-1---5:R-:W-:Y:S05]  /*7280*/  WARPSYNC.COLLECTIVE R15, `(.L_x_129) ;  /* 0x000000000f0c7348 */ /* 0x022fea0003c00000 */
[----:B------:R-:W-:Y:S02]  /*7290*/  ELECT P6, UR79, PT ;  /* 0x00000000004f782f */ /* 0x000fe400038c0000 */
[----:B------:R-:W-:Y:S01]  /*72a0*/  MOV R14, UR79 ;  /* 0x0000004f000e7c02 */ /* 0x000fe20008000f00 */
[----:B-1---5:R-:W-:Y:S10]  /*72b0*/  ENDCOLLECTIVE ;  /* 0x000000000000791b */ /* 0x022ff40003800000 */
.L_x_129:
[----:B------:R-:W-:Y:S05]  /*72c0*/  BSYNC B0 ;  /* 0x0000000000007941 */ /* 0x000fea0003800000 */
.L_x_128:
[----:B------:R-:W-:Y:S01]  /*72d0*/  PLOP3.LUT P0, PT, P6, PT, PT, 0x80, 0x8 ;  /* 0x000000000008781c */ /* 0x000fe2000370f070 */
[----:B------:R-:W-:-:S12]  /*72e0*/  BRA `(.L_x_130) ;  /* 0xffffffc000407947 */ /* 0x000fd8000383ffff */
.L_x_66:
[----:B-1----:R-:W-:-:S04]  /*72f0*/  MOV R0, UR5 ;  /* 0x0000000500007c02 */ /* 0x002fc80008000f00 */
[----:B------:R1:W2:Y:S03]  /*7300*/  SYNCS.PHASECHK.TRANS64.TRYWAIT P0, [R0+URZ+0x8], R4 ;  /* 0x00000804000075a7 */ /* 0x0002a600080011ff */
[----:B--2---:R-:W-:Y:S05]  /*7310*/  @!P0 NANOSLEEP.SYNCS 0x989680 ;  /* 0x009896800000895d */ /* 0x004fea0003900000 */
[----:B------:R-:W2:Y:S02]  /*7320*/  @!P0 SYNCS.PHASECHK.TRANS64 P0, [R0+URZ+0x8], R4 ;  /* 0x00000804000085a7 */ /* 0x000ea400080010ff */
[----:B--2---:R-:W-:Y:S05]  /*7330*/  @!P0 BRA `(.L_x_66) ;  /* 0xfffffffc00ec8947 */ /* 0x004fea000383ffff */
[----:B------:R-:W-:Y:S05]  /*7340*/  BRA `(.L_x_65) ;  /* 0xffffffc000447947 */ /* 0x000fea000383ffff */
.L_x_67:
[----:B-1----:R1:W2:Y:S02]  /*7350*/  SYNCS.PHASECHK.TRANS64.TRYWAIT P0, [R0+URZ+0x60], R4 ;  /* 0x00006004000075a7 */ /* 0x0022a400080011ff */
[----:B--2---:R-:W-:Y:S05]  /*7360*/  @!P0 NANOSLEEP.SYNCS 0x989680 ;  /* 0x009896800000895d */ /* 0x004fea0003900000 */
[----:B------:R-:W2:Y:S02]  /*7370*/  @!P0 SYNCS.PHASECHK.TRANS64 P0, [R0+URZ+0x60], R4 ;  /* 0x00006004000085a7 */ /* 0x000ea400080010ff */
[----:B--2---:R-:W-:Y:S05]  /*7380*/  @!P0 BRA `(.L_x_67) ;  /* 0xfffffffc00f08947 */ /* 0x004fea000383ffff */
[----:B------:R-:W-:Y:S05]  /*7390*/  BRA `(.L_x_131) ;  /* 0xffffffc400307947 */ /* 0x000fea000383ffff */
.L_x_69:
[----:B------:R-:W-:-:S07]  /*73a0*/  MOV R0, UR31 ;  /* 0x0000001f00007c02 */ /* 0x000fce0008000f00 */
.L_x_132:
[----:B-1----:R1:W2:Y:S02]  /*73b0*/  SYNCS.PHASECHK.TRANS64.TRYWAIT P0, [R0+URZ+0xa0], R4 ;  /* 0x0000a004000075a7 */ /* 0x0022a400080011ff */
[----:B--2---:R-:W-:Y:S05]  /*73c0*/  @!P0 NANOSLEEP.SYNCS 0x989680 ;  /* 0x009896800000895d */ /* 0x004fea0003900000 */
[----:B------:R-:W2:Y:S02]  /*73d0*/  @!P0 SYNCS.PHASECHK.TRANS64 P0, [R0+URZ+0xa0], R4 ;  /* 0x0000a004000085a7 */ /* 0x000ea400080010ff */
[----:B--2---:R-:W-:Y:S05]  /*73e0*/  @!P0 BRA `(.L_x_132) ;  /* 0xfffffffc00f08947 */ /* 0x004fea000383ffff */
[----:B------:R-:W-:Y:S05]  /*73f0*/  BRA `(.L_x_133) ;  /* 0xffffffc4007c7947 */ /* 0x000fea000383ffff */
.L_x_72:
[----:B------:R-:W-:Y:S07]  /*7400*/  MOV R0, UR5 ;  /* 0x0000000500007c02 */ /* 0x000fee0008000f00 */
.L_x_134:
[----:B-1----:R1:W2:Y:S02]  /*7410*/  SYNCS.PHASECHK.TRANS64.TRYWAIT P0, [R0+URZ], R4 ;  /* 0x00000004000075a7 */ /* 0x0022a400080011ff */
[----:B--2---:R-:W-:Y:S05]  /*7420*/  @!P0 NANOSLEEP.SYNCS 0x989680 ;  /* 0x009896800000895d */ /* 0x004fea0003900000 */
[----:B------:R-:W2:Y:S02]  /*7430*/  @!P0 SYNCS.PHASECHK.TRANS64 P0, [R0+URZ], R4 ;  /* 0x00000004000085a7 */ /* 0x000ea400080010ff */
[----:B--2---:R-:W-:Y:S05]  /*7440*/  @!P0 BRA `(.L_x_134) ;  /* 0xfffffffc00f08947 */ /* 0x004fea000383ffff */
[----:B------:R-:W-:Y:S05]  /*7450*/  BRA `(.L_x_71) ;  /* 0xffffffc400907947 */ /* 0x000fea000383ffff */
.L_x_76:
[----:B-1----:R-:W-:-:S07]  /*7460*/  MOV R0, UR4 ;  /* 0x0000000400007c02 */ /* 0x002fce0008000f00 */
.L_x_135:
[----:B-1----:R1:W2:Y:S02]  /*7470*/  SYNCS.PHASECHK.TRANS64.TRYWAIT P0, [R0+URZ], R2 ;  /* 0x00000002000075a7 */ /* 0x0022a400080011ff */
[----:B--2---:R-:W-:Y:S05]  /*7480*/  @!P0 NANOSLEEP.SYNCS 0x989680 ;  /* 0x009896800000895d */ /* 0x004fea0003900000 */
[----:B------:R-:W2:Y:S02]  /*7490*/  @!P0 SYNCS.PHASECHK.TRANS64 P0, [R0+URZ], R2 ;  /* 0x00000002000085a7 */ /* 0x000ea400080010ff */
[----:B--2---:R-:W-:Y:S05]  /*74a0*/  @!P0 BRA `(.L_x_135) ;  /* 0xfffffffc00f08947 */ /* 0x004fea000383ffff */
[----:B------:R-:W-:Y:S05]  /*74b0*/  BRA `(.L_x_136) ;  /* 0xffffffc800847947 */ /* 0x000fea000383ffff */
.L_x_77:
[----:B------:R-:W-:-:S07]  /*74c0*/  MOV R0, UR5 ;  /* 0x0000000500007c02 */ /* 0x000fce0008000f00 */
.L_x_137:
[----:B-1----:R1:W2:Y:S02]  /*74d0*/  SYNCS.PHASECHK.TRANS64.TRYWAIT P0, [R0+URZ], R3 ;  /* 0x00000003000075a7 */ /* 0x0022a400080011ff */
[----:B--2---:R-:W-:Y:S05]  /*74e0*/  @!P0 NANOSLEEP.SYNCS 0x989680 ;  /* 0x009896800000895d */ /* 0x004fea0003900000 */
[----:B------:R-:W2:Y:S02]  /*74f0*/  @!P0 SYNCS.PHASECHK.TRANS64 P0, [R0+URZ], R3 ;  /* 0x00000003000085a7 */ /* 0x000ea400080010ff */
[----:B--2---:R-:W-:Y:S05]  /*7500*/  @!P0 BRA `(.L_x_137) ;  /* 0xfffffffc00f08947 */ /* 0x004fea000383ffff */
[----:B------:R-:W-:Y:S05]  /*7510*/  BRA `(.L_x_138) ;  /* 0xffffffc800907947 */ /* 0x000fea000383ffff */
.L_x_78:
[----:B------:R-:W-:-:S07]  /*7520*/  MOV R0, UR5 ;  /* 0x0000000500007c02 */ /* 0x000fce0008000f00 */
.L_x_139:
[----:B-1----:R1:W2:Y:S02]  /*7530*/  SYNCS.PHASECHK.TRANS64.TRYWAIT P0, [R0+URZ], R3 ;  /* 0x00000003000075a7 */ /* 0x0022a400080011ff */
[----:B--2---:R-:W-:Y:S05]  /*7540*/  @!P0 NANOSLEEP.SYNCS 0x989680 ;  /* 0x009896800000895d */ /* 0x004fea0003900000 */
[----:B------:R-:W2:Y:S02]  /*7550*/  @!P0 SYNCS.PHASECHK.TRANS64 P0, [R0+URZ], R3 ;  /* 0x00000003000085a7 */ /* 0x000ea400080010ff */
[----:B--2---:R-:W-:Y:S05]  /*7560*/  @!P0 BRA `(.L_x_139) ;  /* 0xfffffffc00f08947 */ /* 0x004fea000383ffff */
[----:B------:R-:W-:Y:S05]  /*7570*/  BRA `(.L_x_140) ;  /* 0xffffffc8009c7947 */ /* 0x000fea000383ffff */
.L_x_81:
[----:B------:R-:W-:-:S07]  /*7580*/  MOV R0, UR26 ;  /* 0x0000001a00007c02 */ /* 0x000fce0008000f00 */
.L_x_141:
[----:B-1----:R1:W2:Y:S02]  /*7590*/  SYNCS.PHASECHK.TRANS64.TRYWAIT P1, [R0+URZ+0xe0], R2 ;  /* 0x0000e002000075a7 */ /* 0x0022a400080211ff */
[----:B--2---:R-:W-:Y:S05]  /*75a0*/  @!P1 NANOSLEEP.SYNCS 0x989680 ;  /* 0x009896800000995d */ /* 0x004fea0003900000 */
[----:B------:R-:W2:Y:S02]  /*75b0*/  @!P1 SYNCS.PHASECHK.TRANS64 P1, [R0+URZ+0xe0], R2 ;  /* 0x0000e002000095a7 */ /* 0x000ea400080210ff */
[----:B--2---:R-:W-:Y:S05]  /*75c0*/  @!P1 BRA `(.L_x_141) ;  /* 0xfffffffc00f09947 */ /* 0x004fea000383ffff */
[----:B------:R-:W-:Y:S05]  /*75d0*/  BRA `(.L_x_142) ;  /* 0xffffffc800e87947 */ /* 0x000fea000383ffff */
.L_x_86:
[----:B--2---:R2:W4:Y:S02]  /*75e0*/  SYNCS.PHASECHK.TRANS64.TRYWAIT P0, [R7+URZ+0x60], R0 ;  /* 0x00006000070075a7 */ /* 0x00452400080011ff */
[----:B----4-:R-:W-:Y:S05]  /*75f0*/  @!P0 NANOSLEEP.SYNCS 0x989680 ;  /* 0x009896800000895d */ /* 0x010fea0003900000 */
[----:B------:R-:W4:Y:S02]  /*7600*/  @!P0 SYNCS.PHASECHK.TRANS64 P0, [R7+URZ+0x60], R0 ;  /* 0x00006000070085a7 */ /* 0x000f2400080010ff */
[----:B----4-:R-:W-:Y:S05]  /*7610*/  @!P0 BRA `(.L_x_86) ;  /* 0xfffffffc00f08947 */ /* 0x010fea000383ffff */
[----:B------:R-:W-:Y:S05]  /*7620*/  BRA `(.L_x_143) ;  /* 0xffffffd000087947 */ /* 0x000fea000383ffff */
.L_x_89:
[----:B-1----:R-:W-:Y:S07]  /*7630*/  MOV R0, UR17 ;  /* 0x0000001100007c02 */ /* 0x002fee0008000f00 */
.L_x_144:
[----:B-1----:R1:W2:Y:S02]  /*7640*/  SYNCS.PHASECHK.TRANS64.TRYWAIT P2, [R0+URZ+0x58], R7 ;  /* 0x00005807000075a7 */ /* 0x0022a400080411ff */
[----:B--2---:R-:W-:Y:S05]  /*7650*/  @!P2 NANOSLEEP.SYNCS 0x989680 ;  /* 0x009896800000a95d */ /* 0x004fea0003900000 */
[----:B------:R-:W2:Y:S02]  /*7660*/  @!P2 SYNCS.PHASECHK.TRANS64 P2, [R0+URZ+0x58], R7 ;  /* 0x000058070000a5a7 */ /* 0x000ea400080410ff */
[----:B--2---:R-:W-:Y:S05]  /*7670*/  @!P2 BRA `(.L_x_144) ;  /* 0xfffffffc00f0a947 */ /* 0x004fea000383ffff */
[----:B------:R-:W-:Y:S05]  /*7680*/  BRA `(.L_x_88) ;  /* 0xffffffd400687947 */ /* 0x000fea000383ffff */
.L_x_92:
[----:B-1----:R-:W-:Y:S07]  /*7690*/  MOV R0, UR17 ;  /* 0x0000001100007c02 */ /* 0x002fee0008000f00 */
.L_x_145:
[----:B-1----:R1:W2:Y:S02]  /*76a0*/  SYNCS.PHASECHK.TRANS64.TRYWAIT P0, [R0+URZ+0x48], R6 ;  /* 0x00004806000075a7 */ /* 0x0022a400080011ff */
[----:B--2---:R-:W-:Y:S05]  /*76b0*/  @!P0 NANOSLEEP.SYNCS 0x989680 ;  /* 0x009896800000895d */ /* 0x004fea0003900000 */
[----:B------:R-:W2:Y:S02]  /*76c0*/  @!P0 SYNCS.PHASECHK.TRANS64 P0, [R0+URZ+0x48], R6 ;  /* 0x00004806000085a7 */ /* 0x000ea400080010ff */
[----:B--2---:R-:W-:Y:S05]  /*76d0*/  @!P0 BRA `(.L_x_145) ;  /* 0xfffffffc00f08947 */ /* 0x004fea000383ffff */
[----:B------:R-:W-:Y:S05]  /*76e0*/  BRA `(.L_x_146) ;  /* 0xffffffd400b87947 */ /* 0x000fea000383ffff */
.L_x_95:
[----:B--2---:R2:W3:Y:S02]  /*76f0*/  SYNCS.PHASECHK.TRANS64.TRYWAIT P0, [R3+URZ+0x60], R0 ;  /* 0x00006000030075a7 */ /* 0x0044e400080011ff */
[----:B---3--:R-:W-:Y:S05]  /*7700*/  @!P0 NANOSLEEP.SYNCS 0x989680 ;  /* 0x009896800000895d */ /* 0x008fea0003900000 */
[----:B------:R-:W3:Y:S02]  /*7710*/  @!P0 SYNCS.PHASECHK.TRANS64 P0, [R3+URZ+0x60], R0 ;  /* 0x00006000030085a7 */ /* 0x000ee400080010ff */
[----:B---3--:R-:W-:Y:S05]  /*7720*/  @!P0 BRA `(.L_x_95) ;  /* 0xfffffffc00f08947 */ /* 0x008fea000383ffff */
[----:B------:R-:W-:Y:S05]  /*7730*/  BRA `(.L_x_147) ;  /* 0xffffffdc00107947 */ /* 0x000fea000383ffff */
.L_x_106:
[----:B-1----:R-:W-:Y:S04]  /*7740*/  MOV R0, UR44 ;  /* 0x0000002c00007c02 */ /* 0x002fe80008000f00 */
[----:B------:R1:W2:Y:S03]  /*7750*/  SYNCS.PHASECHK.TRANS64.TRYWAIT P1, [R0+URZ+0x40], R3 ;  /* 0x00004003000075a7 */ /* 0x0002a600080211ff */
[----:B--2---:R-:W-:Y:S05]  /*7760*/  @!P1 NANOSLEEP.SYNCS 0x989680 ;  /* 0x009896800000995d */ /* 0x004fea0003900000 */
[----:B------:R-:W2:Y:S02]  /*7770*/  @!P1 SYNCS.PHASECHK.TRANS64 P1, [R0+URZ+0x40], R3 ;  /* 0x00004003000095a7 */ /* 0x000ea400080210ff */
[----:B--2---:R-:W-:Y:S05]  /*7780*/  @!P1 BRA `(.L_x_106) ;  /* 0xfffffffc00ec9947 */ /* 0x004fea000383ffff */
[----:B------:R-:W-:Y:S05]  /*7790*/  BRA `(.L_x_105) ;  /* 0xffffffe800487947 */ /* 0x000fea000383ffff */
.L_x_108:
[----:B-1----:R1:W2:Y:S02]  /*77a0*/  SYNCS.PHASECHK.TRANS64.TRYWAIT P1, [R82+URZ+0x80], R4 ;  /* 0x00008004520075a7 */ /* 0x0022a400080211ff */
[----:B--2---:R-:W-:Y:S05]  /*77b0*/  @!P1 NANOSLEEP.SYNCS 0x989680 ;  /* 0x009896800000995d */ /* 0x004fea0003900000 */
[----:B------:R-:W2:Y:S02]  /*77c0*/  @!P1 SYNCS.PHASECHK.TRANS64 P1, [R82+URZ+0x80], R4 ;  /* 0x00008004520095a7 */ /* 0x000ea400080210ff */
[----:B--2---:R-:W-:Y:S05]  /*77d0*/  @!P1 BRA `(.L_x_108) ;  /* 0xfffffffc00f09947 */ /* 0x004fea000383ffff */
[----:B------:R-:W-:Y:S05]  /*77e0*/  BRA `(.L_x_107) ;  /* 0xffffffe800887947 */ /* 0x000fea000383ffff */
        .weak           $__internal_0_$__cuda_sm10x_tcgen05_guardrail_trap_col_being_dealloced_not_returned_by_alloc
        .type           $__internal_0_$__cuda_sm10x_tcgen05_guardrail_trap_col_being_dealloced_not_returned_by_alloc,@function
        .size           $__internal_0_$__cuda_sm10x_tcgen05_guardrail_trap_col_being_dealloced_not_returned_by_alloc,($__internal_1_$__cuda_sm10x_tcgen05_guardrail_trap_phase_invalid_during_alloc - $__internal_0_$__cuda_sm10x_tcgen05_guardrail_trap_col_being_dealloced_not_returned_by_alloc)
$__internal_0_$__cuda_sm10x_tcgen05_guardrail_trap_col_being_dealloced_not_returned_by_alloc:
[----:B------:R-:W-:Y:S05]  /*77f0*/  BPT.TRAP 0x1 ;  /* 0x000000040000795c */ /* 0x000fea0000300000 */
[----:B------:R-:W-:-:S04]  /*7800*/  HFMA2 R3, -RZ, RZ, 0, 0 ;  /* 0x00000000ff037431 */ /* 0x000fc800000001ff */
[----:B------:R-:W-:Y:S05]  /*7810*/  RET.REL.NODEC R2 `(_ZN7cutlass13device_kernelINS_4gemm6kernel13GemmUniversalIN4cute5tupleIJiiiiEEENS1_10collective13CollectiveMmaINS1_35MainloopSm100TmaUmmaWarpSpecializedILi4ELi2ELi4ENS5_IJNS4_1CILi2EEESB_NSA_ILi1EEEEEEEENS5_IJNSA_ILi128EEENSA_ILi64EEESF_EEENS_12float_e5m2_tENS5_IJlSC_lEEESI_SJ_NS4_8TiledMMAINS4_8MMA_AtomIJNS4_10MMA_TraitsINS4_25SM100_MMA_F8F6F4_2x1SM_SSEJSI_SI_fSF_SG_NS4_17integral_constantINS4_4UMMA5MajorELSQ_0EEESR_NSO_INSP_7ScaleInELSS_0EEEST_EEEEEENS4_6LayoutINS5_IJSC_SC_SC_EEENS5_IJNSA_ILi0EEESY_SY_EEEEENS5_IJNS4_10UnderscoreES11_S11_EEEEENS4_28SM100_TMA_2SM_LOAD_MULTICASTENS4_14ComposedLayoutINS4_7SwizzleILi3ELi4ELi3EEENS4_18smem_ptr_flag_bitsILi8EEENSW_INS5_IJNSA_ILi8EEESF_EEENS5_IJSF_SC_EEEEEEEvNS4_8identityENS4_18SM100_TMA_2SM_LOADES1E_vS1F_EENS_8epilogue10collective18CollectiveEpilogueINS1I_23Sm100TmaWarpSpecializedILi1ELi1ELi32ELb0ELb0EEEJNS5_IJSG_SG_SF_EEENS5_IJNSW_ISG_SC_EES1O_EEESI_SJ_SI_SJ_NS1I_6fusion15FusionCallbacksIS1M_NS1Q_17LinearCombinationISI_fSI_fLNS_15FloatRoundStyleE2EEES1N_S1P_JEEENS4_5SM1004TMEM4LOAD26SM100_TMEM_LOAD_32dp32b32xENS4_13SM90_TMA_LOADENS15_INS16_ILi2ELi4ELi3EEES19_NSW_INS5_IJS1A_SG_EEENS5_IJSG_SC_EEEEEEENS4_39AutoVectorizingCopyWithAssumedAlignmentILi128EEENS4_14SM90_TMA_STOREES25_S27_S27_EEEvvEEEEvNT_6ParamsE) ;  /* 0xffffff8402f87950 */ /* 0x000fea0003c3ffff */
        .weak           $__internal_1_$__cuda_sm10x_tcgen05_guardrail_trap_phase_invalid_during_alloc
        .type           $__internal_1_$__cuda_sm10x_tcgen05_guardrail_trap_phase_invalid_during_alloc,@function
        .size           $__internal_1_$__cuda_sm10x_tcgen05_guardrail_trap_phase_invalid_during_alloc,($__internal_2_$__cuda_sm10x_tcgen05_guardrail_trap_unallocated_columns_being_dealloced - $__internal_1_$__cuda_sm10x_tcgen05_guardrail_trap_phase_invalid_during_alloc)
$__internal_1_$__cuda_sm10x_tcgen05_guardrail_trap_phase_invalid_during_alloc:
[----:B------:R-:W-:Y:S05]  /*7820*/  BPT.TRAP 0x1 ;  /* 0x000000040000795c */ /* 0x000fea0000300000 */
[----:B------:R-:W-:-:S04]  /*7830*/  MOV R5, 0x0 ;  /* 0x0000000000057802 */ /* 0x000fc80000000f00 */
[----:B------:R-:W-:Y:S05]  /*7840*/  RET.REL.NODEC R4 `(_ZN7cutlass13device_kernelINS_4gemm6kernel13GemmUniversalIN4cute5tupleIJiiiiEEENS1_10collective13CollectiveMmaINS1_35MainloopSm100TmaUmmaWarpSpecializedILi4ELi2ELi4ENS5_IJNS4_1CILi2EEESB_NSA_ILi1EEEEEEEENS5_IJNSA_ILi128EEENSA_ILi64EEESF_EEENS_12float_e5m2_tENS5_IJlSC_lEEESI_SJ_NS4_8TiledMMAINS4_8MMA_AtomIJNS4_10MMA_TraitsINS4_25SM100_MMA_F8F6F4_2x1SM_SSEJSI_SI_fSF_SG_NS4_17integral_constantINS4_4UMMA5MajorELSQ_0EEESR_NSO_INSP_7ScaleInELSS_0EEEST_EEEEEENS4_6LayoutINS5_IJSC_SC_SC_EEENS5_IJNSA_ILi0EEESY_SY_EEEEENS5_IJNS4_10UnderscoreES11_S11_EEEEENS4_28SM100_TMA_2SM_LOAD_MULTICASTENS4_14ComposedLayoutINS4_7SwizzleILi3ELi4ELi3EEENS4_18smem_ptr_flag_bitsILi8EEENSW_INS5_IJNSA_ILi8EEESF_EEENS5_IJSF_SC_EEEEEEEvNS4_8identityENS4_18SM100_TMA_2SM_LOADES1E_vS1F_EENS_8epilogue10collective18CollectiveEpilogueINS1I_23Sm100TmaWarpSpecializedILi1ELi1ELi32ELb0ELb0EEEJNS5_IJSG_SG_SF_EEENS5_IJNSW_ISG_SC_EES1O_EEESI_SJ_SI_SJ_NS1I_6fusion15FusionCallbacksIS1M_NS1Q_17LinearCombinationISI_fSI_fLNS_15FloatRoundStyleE2EEES1N_S1P_JEEENS4_5SM1004TMEM4LOAD26SM100_TMEM_LOAD_32dp32b32xENS4_13SM90_TMA_LOADENS15_INS16_ILi2ELi4ELi3EEES19_NSW_INS5_IJS1A_SG_EEENS5_IJSG_SC_EEEEEEENS4_39AutoVectorizingCopyWithAssumedAlignmentILi128EEENS4_14SM90_TMA_STOREES25_S27_S27_EEEvvEEEEvNT_6ParamsE) ;  /* 0xffffff8404ec7950 */ /* 0x000fea0003c3ffff */
        .weak           $__internal_2_$__cuda_sm10x_tcgen05_guardrail_trap_unallocated_columns_being_dealloced
        .type           $__internal_2_$__cuda_sm10x_tcgen05_guardrail_trap_unallocated_columns_being_dealloced,@function
        .size           $__internal_2_$__cuda_sm10x_tcgen05_guardrail_trap_unallocated_columns_being_dealloced,(.L_x_149 - $__internal_2_$__cuda_sm10x_tcgen05_guardrail_trap_unallocated_columns_being_dealloced)
$__internal_2_$__cuda_sm10x_tcgen05_guardrail_trap_unallocated_columns_being_dealloced:
[----:B------:R-:W-:Y:S05]  /*7850*/  BPT.TRAP 0x1 ;  /* 0x000000040000795c */ /* 0x000fea0000300000 */
[----:B------:R-:W-:-:S04]  /*7860*/  HFMA2 R3, -RZ, RZ, 0, 0 ;  /* 0x00000000ff037431 */ /* 0x000fc800000001ff */
[----:B------:R-:W-:Y:S05]  /*7870*/  RET.REL.NODEC R2 `(_ZN7cutlass13device_kernelINS_4gemm6kernel13GemmUniversalIN4cute5tupleIJiiiiEEENS1_10collective13CollectiveMmaINS1_35MainloopSm100TmaUmmaWarpSpecializedILi4ELi2ELi4ENS5_IJNS4_1CILi2EEESB_NSA_ILi1EEEEEEEENS5_IJNSA_ILi128EEENSA_ILi64EEESF_EEENS_12float_e5m2_tENS5_IJlSC_lEEESI_SJ_NS4_8TiledMMAINS4_8MMA_AtomIJNS4_10MMA_TraitsINS4_25SM100_MMA_F8F6F4_2x1SM_SSEJSI_SI_fSF_SG_NS4_17integral_constantINS4_4UMMA5MajorELSQ_0EEESR_NSO_INSP_7ScaleInELSS_0EEEST_EEEEEENS4_6LayoutINS5_IJSC_SC_SC_EEENS5_IJNSA_ILi0EEESY_SY_EEEEENS5_IJNS4_10UnderscoreES11_S11_EEEEENS4_28SM100_TMA_2SM_LOAD_MULTICASTENS4_14ComposedLayoutINS4_7SwizzleILi3ELi4ELi3EEENS4_18smem_ptr_flag_bitsILi8EEENSW_INS5_IJNSA_ILi8EEESF_EEENS5_IJSF_SC_EEEEEEEvNS4_8identityENS4_18SM100_TMA_2SM_LOADES1E_vS1F_EENS_8epilogue10collective18CollectiveEpilogueINS1I_23Sm100TmaWarpSpecializedILi1ELi1ELi32ELb0ELb0EEEJNS5_IJSG_SG_SF_EEENS5_IJNSW_ISG_SC_EES1O_EEESI_SJ_SI_SJ_NS1I_6fusion15FusionCallbacksIS1M_NS1Q_17LinearCombinationISI_fSI_fLNS_15FloatRoundStyleE2EEES1N_S1P_JEEENS4_5SM1004TMEM4LOAD26SM100_TMEM_LOAD_32dp32b32xENS4_13SM90_TMA_LOADENS15_INS16_ILi2ELi4ELi3EEES19_NSW_INS5_IJS1A_SG_EEENS5_IJSG_SC_EEEEEEENS4_39AutoVectorizingCopyWithAssumedAlignmentILi128EEENS4_14SM90_TMA_STOREES25_S27_S27_EEEvvEEEEvNT_6ParamsE) ;  /* 0xffffff8402e07950 */ /* 0x000fea0003c3ffff */
.L_x_148:
[----:B------:R-:W-:-:S00]  /*7880*/  BRA `(.L_x_148) ;  /* 0xfffffffc00fc7947 */ /* 0x000fc0000383ffff */
[----:B------:R-:W-:-:S00]  /*7890*/  NOP ;  /* 0x0000000000007918 */ /* 0x000fc00000000000 */
        /* <DEDUP_REMOVED lines=14> */
.L_x_149:


//--------------------- .nv.global.init           --------------------------
	.section	.nv.global.init,"aw",@progbits
.nv.global.init:
	.type		$str$27,@object
	.size		$str$27,($str$28 - $str$27)
$str$27:
        /*0000*/ 	.byte	0x28, 0x61, 0x64, 0x64, 0x72, 0x65, 0x73, 0x73, 0x20, 0x26, 0x20, 0x6d, 0x61, 0x73, 0x6b, 0x29
        /*0010*/ 	.byte	0x20, 0x3d, 0x3d, 0x20, 0x30, 0x00
	.type		$str$28,@object
	.size		$str$28,($str$26 - $str$28)
$str$28:
        /*0016*/ 	.byte	0x2f, 0x74, 0x6d, 0x70, 0x2f, 0x63, 0x75, 0x74, 0x6c, 0x61, 0x73, 0x73, 0x5f, 0x73, 0x77, 0x65
        /*0026*/ 	.byte	0x65, 0x70, 0x5f, 0x73, 0x72, 0x63, 0x2f, 0x69, 0x6e, 0x63, 0x6c, 0x75, 0x64, 0x65, 0x2f, 0x63
        /*0036*/ 	.byte	0x75, 0x74, 0x65, 0x2f, 0x70, 0x6f, 0x69, 0x6e, 0x74, 0x65, 0x72, 0x5f, 0x66, 0x6c, 0x61, 0x67
        /*0046*/ 	.byte	0x67, 0x65, 0x64, 0x2e, 0x68, 0x70, 0x70, 0x00
	.type		$str$26,@object
	.size		$str$26,($str$25 - $str$26)
$str$26:
        /*004e*/ 	.byte	0x2f, 0x74, 0x6d, 0x70, 0x2f, 0x63, 0x75, 0x74, 0x6c, 0x61, 0x73, 0x73, 0x5f, 0x73, 0x77, 0x65
        /*005e*/ 	.byte	0x65, 0x70, 0x5f, 0x73, 0x72, 0x63, 0x2f, 0x69, 0x6e, 0x63, 0x6c, 0x75, 0x64, 0x65, 0x2f, 0x63
        /*006e*/ 	.byte	0x75, 0x74, 0x65, 0x2f, 0x61, 0x74, 0x6f, 0x6d, 0x2f, 0x63, 0x6f, 0x70, 0x79, 0x5f, 0x74, 0x72
        /*007e*/ 	.byte	0x61, 0x69, 0x74, 0x73, 0x5f, 0x73, 0x6d, 0x31, 0x30, 0x30, 0x2e, 0x68, 0x70, 0x70, 0x00
	.type		$str$25,@object
	.size		$str$25,(__unnamed_1 - $str$25)
$str$25:
        /*008d*/ 	.byte	0x28, 0x28, 0x75, 0x69, 0x6e, 0x74, 0x33, 0x32, 0x5f, 0x74, 0x28, 0x74, 0x68, 0x72, 0x65, 0x61
        /*009d*/ 	.byte	0x64, 0x49, 0x64, 0x78, 0x2e, 0x78, 0x29, 0x20, 0x2f, 0x20, 0x33, 0x32, 0x29, 0x20, 0x25, 0x20
        /*00ad*/ 	.byte	0x34, 0x29, 0x20, 0x3d, 0x3d, 0x20, 0x28, 0x28, 0x28, 0x74, 0x6d, 0x65, 0x6d, 0x5f, 0x61, 0x64
        /*00bd*/ 	.byte	0x64, 0x72, 0x20, 0x3e, 0x3e, 0x20, 0x31, 0x36, 0x29, 0x20, 0x2f, 0x20, 0x33, 0x32, 0x29, 0x20
        /*00cd*/ 	.byte	0x25, 0x20, 0x34, 0x29, 0x00
	.type		__unnamed_1,@object
	.size		__unnamed_1,(__unnamed_2 - __unnamed_1)
__unnamed_1:
        /*00d2*/ 	.byte	0x61, 0x75, 0x74, 0x6f, 0x20, 0x63, 0x75, 0x74, 0x65, 0x3a, 0x3a, 0x61, 0x73, 0x5f, 0x70, 0x6f
        /* <DEDUP_REMOVED lines=24> */
        /*0262*/ 	.byte	0x3c, 0x34, 0x30, 0x39, 0x36, 0x3e, 0x3e, 0x3e, 0x3e, 0x5d, 0x00
	.type		__unnamed_2,@object
	.size		__unnamed_2,(.L_2 - __unnamed_2)
__unnamed_2:
        /* <DEDUP_REMOVED lines=40> */
        /*04ed*/ 	.byte	0x74, 0x65, 0x3a, 0x3a, 0x43, 0x3c, 0x30, 0x3e, 0x3e, 0x3e, 0x3e, 0x5d, 0x00
.L_2:


//--------------------- .nv.shared._ZN7cutlass13device_kernelINS_4gemm6kernel13GemmUniversalIN4cute5tupleIJiiiiEEENS1_10collective13CollectiveMmaINS1_35MainloopSm100TmaUmmaWarpSpecializedILi4ELi2ELi4ENS5_IJNS4_1CILi2EEESB_NSA_ILi1EEEEEEEENS5_IJNSA_ILi128EEENSA_ILi64EEESF_EEENS_12float_e5m2_tENS5_IJlSC_lEEESI_SJ_NS4_8TiledMMAINS4_8MMA_AtomIJNS4_10MMA_TraitsINS4_25SM100_MMA_F8F6F4_2x1SM_SSEJSI_SI_fSF_SG_NS4_17integral_constantINS4_4UMMA5MajorELSQ_0EEESR_NSO_INSP_7ScaleInELSS_0EEEST_EEEEEENS4_6LayoutINS5_IJSC_SC_SC_EEENS5_IJNSA_ILi0EEESY_SY_EEEEENS5_IJNS4_10UnderscoreES11_S11_EEEEENS4_28SM100_TMA_2SM_LOAD_MULTICASTENS4_14ComposedLayoutINS4_7SwizzleILi3ELi4ELi3EEENS4_18smem_ptr_flag_bitsILi8EEENSW_INS5_IJNSA_ILi8EEESF_EEENS5_IJSF_SC_EEEEEEEvNS4_8identityENS4_18SM100_TMA_2SM_LOADES1E_vS1F_EENS_8epilogue10collective18CollectiveEpilogueINS1I_23Sm100TmaWarpSpecializedILi1ELi1ELi32ELb0ELb0EEEJNS5_IJSG_SG_SF_EEENS5_IJNSW_ISG_SC_EES1O_EEESI_SJ_SI_SJ_NS1I_6fusion15FusionCallbacksIS1M_NS1Q_17LinearCombinationISI_fSI_fLNS_15FloatRoundStyleE2EEES1N_S1P_JEEENS4_5SM1004TMEM4LOAD26SM100_TMEM_LOAD_32dp32b32xENS4_13SM90_TMA_LOADENS15_INS16_ILi2ELi4ELi3EEES19_NSW_INS5_IJS1A_SG_EEENS5_IJSG_SC_EEEEEEENS4_39AutoVectorizingCopyWithAssumedAlignmentILi128EEENS4_14SM90_TMA_STOREES25_S27_S27_EEEvvEEEEvNT_6ParamsE --------------------------
	.section	.nv.shared._ZN7cutlass13device_kernelINS_4gemm6kernel13GemmUniversalIN4cute5tupleIJiiiiEEENS1_10collective13CollectiveMmaINS1_35MainloopSm100TmaUmmaWarpSpecializedILi4ELi2ELi4ENS5_IJNS4_1CILi2EEESB_NSA_ILi1EEEEEEEENS5_IJNSA_ILi128EEENSA_ILi64EEESF_EEENS_12float_e5m2_tENS5_IJlSC_lEEESI_SJ_NS4_8TiledMMAINS4_8MMA_AtomIJNS4_10MMA_TraitsINS4_25SM100_MMA_F8F6F4_2x1SM_SSEJSI_SI_fSF_SG_NS4_17integral_constantINS4_4UMMA5MajorELSQ_0EEESR_NSO_INSP_7ScaleInELSS_0EEEST_EEEEEENS4_6LayoutINS5_IJSC_SC_SC_EEENS5_IJNSA_ILi0EEESY_SY_EEEEENS5_IJNS4_10UnderscoreES11_S11_EEEEENS4_28SM100_TMA_2SM_LOAD_MULTICASTENS4_14ComposedLayoutINS4_7SwizzleILi3ELi4ELi3EEENS4_18smem_ptr_flag_bitsILi8EEENSW_INS5_IJNSA_ILi8EEESF_EEENS5_IJSF_SC_EEEEEEEvNS4_8identityENS4_18SM100_TMA_2SM_LOADES1E_vS1F_EENS_8epilogue10collective18CollectiveEpilogueINS1I_23Sm100TmaWarpSpecializedILi1ELi1ELi32ELb0ELb0EEEJNS5_IJSG_SG_SF_EEENS5_IJNSW_ISG_SC_EES1O_EEESI_SJ_SI_SJ_NS1I_6fusion15FusionCallbacksIS1M_NS1Q_17LinearCombinationISI_fSI_fLNS_15FloatRoundStyleE2EEES1N_S1P_JEEENS4_5SM1004TMEM4LOAD26SM100_TMEM_LOAD_32dp32b32xENS4_13SM90_TMA_LOADENS15_INS16_ILi2ELi4ELi3EEES19_NSW_INS5_IJS1A_SG_EEENS5_IJSG_SC_EEEEEEENS4_39AutoVectorizingCopyWithAssumedAlignmentILi128EEENS4_14SM90_TMA_STOREES25_S27_S27_EEEvvEEEEvNT_6ParamsE,"aw",@nobits
	.sectionflags	@""
	.align	16
	.zero		1024


//--------------------- .nv.shared.reserved.0     --------------------------
	.section	.nv.shared.reserved.0,"aw",@nobits
	.weak		__nv_reservedSMEM_offset_0_alias
	.size		__nv_reservedSMEM_offset_0_alias, 0, 64
	.other		__nv_reservedSMEM_offset_0_alias,@"STO_CUDA_RESERVED_SHARED STV_DEFAULT"
__nv_reservedSMEM_offset_0_alias:
	.zero		0
.nv.shared.reserved.0:
	.zero		64
	.weak		__nv_reservedSMEM_tcgen05_partition
	.type		__nv_reservedSMEM_tcgen05_partition,@object
	.size		__nv_reservedSMEM_tcgen05_partition,(.L_0 - __nv_reservedSMEM_tcgen05_partition)
__nv_reservedSMEM_tcgen05_partition:
	.zero		32
.L_0:


//--------------------- .nv.global                --------------------------
	.section	.nv.global,"aw",@nobits
.nv.global:
	.type		_ZN40_INTERNAL_97ae6e05_4_k_cu_754c8eb7_102864cute1_E,@object
	.size		_ZN40_INTERNAL_97ae6e05_4_k_cu_754c8eb7_102864cute1_E,(_ZN40_INTERNAL_97ae6e05_4_k_cu_754c8eb7_102864cuda3std3__45__cpo6cbeginE - _ZN40_INTERNAL_97ae6e05_4_k_cu_754c8eb7_102864cute1_E)
_ZN40_INTERNAL_97ae6e05_4_k_cu_754c8eb7_102864cute1_E:
	.zero		1
	.type		_ZN40_INTERNAL_97ae6e05_4_k_cu_754c8eb7_102864cuda3std3__45__cpo6cbeginE,@object
	.size		_ZN40_INTERNAL_97ae6e05_4_k_cu_754c8eb7_102864cuda3std3__45__cpo6cbeginE,(_ZN40_INTERNAL_97ae6e05_4_k_cu_754c8eb7_102864cuda3std3__48in_placeE - _ZN40_INTERNAL_97ae6e05_4_k_cu_754c8eb7_102864cuda3std3__45__cpo6cbeginE)
_ZN40_INTERNAL_97ae6e05_4_k_cu_754c8eb7_102864cuda3std3__45__cpo6cbeginE:
	.zero		1
	.type		_ZN40_INTERNAL_97ae6e05_4_k_cu_754c8eb7_102864cuda3std3__48in_placeE,@object
	.size		_ZN40_INTERNAL_97ae6e05_4_k_cu_754c8eb7_102864cuda3std3__48in_placeE,(_ZN40_INTERNAL_97ae6e05_4_k_cu_754c8eb7_102864cuda3std6ranges3__45__cpo9iter_moveE - _ZN40_INTERNAL_97ae6e05_4_k_cu_754c8eb7_102864cuda3std3__48in_placeE)
_ZN40_INTERNAL_97ae6e05_4_k_cu_754c8eb7_102864cuda3std3__48in_placeE:
	.zero		1
	.type		_ZN40_INTERNAL_97ae6e05_4_k_cu_754c8eb7_102864cuda3std6ranges3__45__cpo9iter_moveE,@object
	.size		_ZN40_INTERNAL_97ae6e05_4_k_cu_754c8eb7_102864cuda3std6ranges3__45__cpo9iter_moveE,(_ZN40_INTERNAL_97ae6e05_4_k_cu_754c8eb7_102864cuda3std3__45__cpo5beginE - _ZN40_INTERNAL_97ae6e05_4_k_cu_754c8eb7_102864cuda3std6ranges3__45__cpo9iter_moveE)
_ZN40_INTERNAL_97ae6e05_4_k_cu_754c8eb7_102864cuda3std6ranges3__45__cpo9iter_moveE:
	.zero		1
	.type		_ZN40_INTERNAL_97ae6e05_4_k_cu_754c8eb7_102864cuda3std3__45__cpo5beginE,@object
	.size		_ZN40_INTERNAL_97ae6e05_4_k_cu_754c8eb7_102864cuda3std3__45__cpo5beginE,(_ZN40_INTERNAL_97ae6e05_4_k_cu_754c8eb7_102864cuda3std3__442_GLOBAL__N__97ae6e05_4_k_cu_754c8eb7_102866ignoreE - _ZN40_INTERNAL_97ae6e05_4_k_cu_754c8eb7_102864cuda3std3__45__cpo5beginE)
_ZN40_INTERNAL_97ae6e05_4_k_cu_754c8eb7_102864cuda3std3__45__cpo5beginE:
	.zero		1
	.type		_ZN40_INTERNAL_97ae6e05_4_k_cu_754c8eb7_102864cuda3std3__442_GLOBAL__N__97ae6e05_4_k_cu_754c8eb7_102866ignoreE,@object
	.size		_ZN40_INTERNAL_97ae6e05_4_k_cu_754c8eb7_102864cuda3std3__442_GLOBAL__N__97ae6e05_4_k_cu_754c8eb7_102866ignoreE,(_ZN40_INTERNAL_97ae6e05_4_k_cu_754c8eb7_102864cute7productE - _ZN40_INTERNAL_97ae6e05_4_k_cu_754c8eb7_102864cuda3std3__442_GLOBAL__N__97ae6e05_4_k_cu_754c8eb7_102866ignoreE)
_ZN40_INTERNAL_97ae6e05_4_k_cu_754c8eb7_102864cuda3std3__442_GLOBAL__N__97ae6e05_4_k_cu_754c8eb7_102866ignoreE:
	.zero		1
	.type		_ZN40_INTERNAL_97ae6e05_4_k_cu_754c8eb7_102864cute7productE,@object
	.size		_ZN40_INTERNAL_97ae6e05_4_k_cu_754c8eb7_102864cute7productE,(_ZN40_INTERNAL_97ae6e05_4_k_cu_754c8eb7_102864cuda3std3__45__cpo3endE - _ZN40_INTERNAL_97ae6e05_4_k_cu_754c8eb7_102864cute7productE)
_ZN40_INTERNAL_97ae6e05_4_k_cu_754c8eb7_102864cute7productE:
	.zero		1
	.type		_ZN40_INTERNAL_97ae6e05_4_k_cu_754c8eb7_102864cuda3std3__45__cpo3endE,@object
	.size		_ZN40_INTERNAL_97ae6e05_4_k_cu_754c8eb7_102864cuda3std3__45__cpo3endE,(_ZN40_INTERNAL_97ae6e05_4_k_cu_754c8eb7_102864cuda3std3__419piecewise_constructE - _ZN40_INTERNAL_97ae6e05_4_k_cu_754c8eb7_102864cuda3std3__45__cpo3endE)
_ZN40_INTERNAL_97ae6e05_4_k_cu_754c8eb7_102864cuda3std3__45__cpo3endE:
	.zero		1
	.type		_ZN40_INTERNAL_97ae6e05_4_k_cu_754c8eb7_102864cuda3std3__419piecewise_constructE,@object
	.size		_ZN40_INTERNAL_97ae6e05_4_k_cu_754c8eb7_102864cuda3std3__419piecewise_constructE,(_ZN40_INTERNAL_97ae6e05_4_k_cu_754c8eb7_102864cuda3std3__45__cpo4cendE - _ZN40_INTERNAL_97ae6e05_4_k_cu_754c8eb7_102864cuda3std3__419piecewise_constructE)
_ZN40_INTERNAL_97ae6e05_4_k_cu_754c8eb7_102864cuda3std3__419piecewise_constructE:
	.zero		1
	.type		_ZN40_INTERNAL_97ae6e05_4_k_cu_754c8eb7_102864cuda3std3__45__cpo4cendE,@object
	.size		_ZN40_INTERNAL_97ae6e05_4_k_cu_754c8eb7_102864cuda3std3__45__cpo4cendE,(_ZN40_INTERNAL_97ae6e05_4_k_cu_754c8eb7_102864cuda3std6ranges3__45__cpo4swapE - _ZN40_INTERNAL_97ae6e05_4_k_cu_754c8eb7_102864cuda3std3__45__cpo4cendE)
_ZN40_INTERNAL_97ae6e05_4_k_cu_754c8eb7_102864cuda3std3__45__cpo4cendE:
	.zero		1
	.type		_ZN40_INTERNAL_97ae6e05_4_k_cu_754c8eb7_102864cuda3std6ranges3__45__cpo4swapE,@object
	.size		_ZN40_INTERNAL_97ae6e05_4_k_cu_754c8eb7_102864cuda3std6ranges3__45__cpo4swapE,(.L_10 - _ZN40_INTERNAL_97ae6e05_4_k_cu_754c8eb7_102864cuda3std6ranges3__45__cpo4swapE)
_ZN40_INTERNAL_97ae6e05_4_k_cu_754c8eb7_102864cuda3std6ranges3__45__cpo4swapE:
	.zero		1
.L_10:


//--------------------- .nv.constant0._ZN7cutlass13device_kernelINS_4gemm6kernel13GemmUniversalIN4cute5tupleIJiiiiEEENS1_10collective13CollectiveMmaINS1_35MainloopSm100TmaUmmaWarpSpecializedILi4ELi2ELi4ENS5_IJNS4_1CILi2EEESB_NSA_ILi1EEEEEEEENS5_IJNSA_ILi128EEENSA_ILi64EEESF_EEENS_12float_e5m2_tENS5_IJlSC_lEEESI_SJ_NS4_8TiledMMAINS4_8MMA_AtomIJNS4_10MMA_TraitsINS4_25SM100_MMA_F8F6F4_2x1SM_SSEJSI_SI_fSF_SG_NS4_17integral_constantINS4_4UMMA5MajorELSQ_0EEESR_NSO_INSP_7ScaleInELSS_0EEEST_EEEEEENS4_6LayoutINS5_IJSC_SC_SC_EEENS5_IJNSA_ILi0EEESY_SY_EEEEENS5_IJNS4_10UnderscoreES11_S11_EEEEENS4_28SM100_TMA_2SM_LOAD_MULTICASTENS4_14ComposedLayoutINS4_7SwizzleILi3ELi4ELi3EEENS4_18smem_ptr_flag_bitsILi8EEENSW_INS5_IJNSA_ILi8EEESF_EEENS5_IJSF_SC_EEEEEEEvNS4_8identityENS4_18SM100_TMA_2SM_LOADES1E_vS1F_EENS_8epilogue10collective18CollectiveEpilogueINS1I_23Sm100TmaWarpSpecializedILi1ELi1ELi32ELb0ELb0EEEJNS5_IJSG_SG_SF_EEENS5_IJNSW_ISG_SC_EES1O_EEESI_SJ_SI_SJ_NS1I_6fusion15FusionCallbacksIS1M_NS1Q_17LinearCombinationISI_fSI_fLNS_15FloatRoundStyleE2EEES1N_S1P_JEEENS4_5SM1004TMEM4LOAD26SM100_TMEM_LOAD_32dp32b32xENS4_13SM90_TMA_LOADENS15_INS16_ILi2ELi4ELi3EEES19_NSW_INS5_IJS1A_SG_EEENS5_IJSG_SC_EEEEEEENS4_39AutoVectorizingCopyWithAssumedAlignmentILi128EEENS4_14SM90_TMA_STOREES25_S27_S27_EEEvvEEEEvNT_6ParamsE --------------------------
	.section	.nv.constant0._ZN7cutlass13device_kernelINS_4gemm6kernel13GemmUniversalIN4cute5tupleIJiiiiEEENS1_10collective13CollectiveMmaINS1_35MainloopSm100TmaUmmaWarpSpecializedILi4ELi2ELi4ENS5_IJNS4_1CILi2EEESB_NSA_ILi1EEEEEEEENS5_IJNSA_ILi128EEENSA_ILi64EEESF_EEENS_12float_e5m2_tENS5_IJlSC_lEEESI_SJ_NS4_8TiledMMAINS4_8MMA_AtomIJNS4_10MMA_TraitsINS4_25SM100_MMA_F8F6F4_2x1SM_SSEJSI_SI_fSF_SG_NS4_17integral_constantINS4_4UMMA5MajorELSQ_0EEESR_NSO_INSP_7ScaleInELSS_0EEEST_EEEEEENS4_6LayoutINS5_IJSC_SC_SC_EEENS5_IJNSA_ILi0EEESY_SY_EEEEENS5_IJNS4_10UnderscoreES11_S11_EEEEENS4_28SM100_TMA_2SM_LOAD_MULTICASTENS4_14ComposedLayoutINS4_7SwizzleILi3ELi4ELi3EEENS4_18smem_ptr_flag_bitsILi8EEENSW_INS5_IJNSA_ILi8EEESF_EEENS5_IJSF_SC_EEEEEEEvNS4_8identityENS4_18SM100_TMA_2SM_LOADES1E_vS1F_EENS_8epilogue10collective18CollectiveEpilogueINS1I_23Sm100TmaWarpSpecializedILi1ELi1ELi32ELb0ELb0EEEJNS5_IJSG_SG_SF_EEENS5_IJNSW_ISG_SC_EES1O_EEESI_SJ_SI_SJ_NS1I_6fusion15FusionCallbacksIS1M_NS1Q_17LinearCombinationISI_fSI_fLNS_15FloatRoundStyleE2EEES1N_S1P_JEEENS4_5SM1004TMEM4LOAD26SM100_TMEM_LOAD_32dp32b32xENS4_13SM90_TMA_LOADENS15_INS16_ILi2ELi4ELi3EEES19_NSW_INS5_IJS1A_SG_EEENS5_IJSG_SC_EEEEEEENS4_39AutoVectorizingCopyWithAssumedAlignmentILi128EEENS4_14SM90_TMA_STOREES25_S27_S27_EEEvvEEEEvNT_6ParamsE,"a",@progbits
	.sectionflags	@""
	.align	4
.nv.constant0._ZN7cutlass13device_kernelINS_4gemm6kernel13GemmUniversalIN4cute5tupleIJiiiiEEENS1_10collective13CollectiveMmaINS1_35MainloopSm100TmaUmmaWarpSpecializedILi4ELi2ELi4ENS5_IJNS4_1CILi2EEESB_NSA_ILi1EEEEEEEENS5_IJNSA_ILi128EEENSA_ILi64EEESF_EEENS_12float_e5m2_tENS5_IJlSC_lEEESI_SJ_NS4_8TiledMMAINS4_8MMA_AtomIJNS4_10MMA_TraitsINS4_25SM100_MMA_F8F6F4_2x1SM_SSEJSI_SI_fSF_SG_NS4_17integral_constantINS4_4UMMA5MajorELSQ_0EEESR_NSO_INSP_7ScaleInELSS_0EEEST_EEEEEENS4_6LayoutINS5_IJSC_SC_SC_EEENS5_IJNSA_ILi0EEESY_SY_EEEEENS5_IJNS4_10UnderscoreES11_S11_EEEEENS4_28SM100_TMA_2SM_LOAD_MULTICASTENS4_14ComposedLayoutINS4_7SwizzleILi3ELi4ELi3EEENS4_18smem_ptr_flag_bitsILi8EEENSW_INS5_IJNSA_ILi8EEESF_EEENS5_IJSF_SC_EEEEEEEvNS4_8identityENS4_18SM100_TMA_2SM_LOADES1E_vS1F_EENS_8epilogue10collective18CollectiveEpilogueINS1I_23Sm100TmaWarpSpecializedILi1ELi1ELi32ELb0ELb0EEEJNS5_IJSG_SG_SF_EEENS5_IJNSW_ISG_SC_EES1O_EEESI_SJ_SI_SJ_NS1I_6fusion15FusionCallbacksIS1M_NS1Q_17LinearCombinationISI_fSI_fLNS_15FloatRoundStyleE2EEES1N_S1P_JEEENS4_5SM1004TMEM4LOAD26SM100_TMEM_LOAD_32dp32b32xENS4_13SM90_TMA_LOADENS15_INS16_ILi2ELi4ELi3EEES19_NSW_INS5_IJS1A_SG_EEENS5_IJSG_SC_EEEEEEENS4_39AutoVectorizingCopyWithAssumedAlignmentILi128EEENS4_14SM90_TMA_STOREES25_S27_S27_EEEvvEEEEvNT_6ParamsE:
	.zero		2944


//--------------------- SYMBOLS --------------------------

	.type		.nv.reservedSmem.offset0,@object
	.size		.nv.reservedSmem.offset0,0x4
	.type		.nv.reservedSmem.cap,@object
	.size		.nv.reservedSmem.cap,0x4
	.type		__assertfail,@function
